	.target	sm_100a

	.elftype	@"ET_EXEC"


//--------------------- .note.nv.tkinfo           --------------------------
	.section	.note.nv.tkinfo,"",@"SHT_NOTE"
	.sectionflags	@"SHF_NOTE_NV_TKINFO"
	.tkinfo
        /*0018*/ 	.word	0x00000002
        /*0030*/ 	.string	""
        /*0030*/ 	.string	"ptxas"
        /*0030*/ 	.string	"Cuda compilation tools, release 13.0, V13.0.88"
        /*0030*/ 	.string	"Build cuda_13.0.r13.0/compiler.36424714_0"
        /*0030*/ 	.string	"-arch sm_100a -m 64 "



//--------------------- .note.nv.cuinfo           --------------------------
	.section	.note.nv.cuinfo,"",@"SHT_NOTE"
	.sectionflags	@"SHF_NOTE_NV_CUINFO"
        /*0018*/ 	.short	0x0002
        /*001a*/ 	.short	0x0064
        /*001c*/ 	.short	0x0082
	.zero		2


//--------------------- .nv.info                  --------------------------
	.section	.nv.info,"",@"SHT_CUDA_INFO"
	.align	4


	//----- nvinfo : EIATTR_REGCOUNT
	.align		4
        /*0000*/ 	.byte	0x04, 0x2f
        /*0002*/ 	.short	(.L_19 - .L_18)
	.align		4
.L_18:
        /*0004*/ 	.word	index@(_ZN7cutlass13device_kernelINS_4gemm6kernel13GemmUniversalIN4cute5tupleIJiiiiEEENS1_10collective13CollectiveMmaINS1_46MainloopSm100TmaUmmaWarpSpecializedBlockScaledILi4ELi2ELi2ENS5_IJNS4_1CILi1EEENSA_ILi8EEESB_EEEEENS5_IJNSA_ILi128EEENSA_ILi64EEENSA_ILi256EEEEEENS5_IJNS_12float_e4m3_tENS_13float_ue8m0_tEEEENS5_IJNS5_IJlSB_lEEENS4_6LayoutINS5_IJNS5_IJNS5_IJNSA_ILi32EEENSA_ILi4EEEEEEiEEESR_NS5_IJSB_iEEEEEENS5_IJNS5_IJNS5_IJNSA_ILi16EEESP_EEEiEEENS5_IJNS5_IJNSA_ILi0EEESB_EEENSA_ILi512EEEEEENS5_IJSX_iEEEEEEEEEEESL_S14_NS4_8TiledMMAINS4_8MMA_AtomIJNS4_21SM100_MMA_MXF8F6F4_SSISJ_SJ_fSK_Li128ELi64ELNS4_4UMMA5MajorE0ELS19_0ELNS18_7ScaleInE0ELS1A_0EEEEEENSN_INS5_IJSB_SB_SB_EEENS5_IJSX_SX_SX_EEEEENS5_IJNS4_10UnderscoreES1G_S1G_EEEEENS5_IJNS4_23SM90_TMA_LOAD_MULTICASTES1J_EEENS5_IJNS4_14ComposedLayoutINS4_7SwizzleILi3ELi4ELi3EEENS4_18smem_ptr_flag_bitsILi8EEENSN_INS5_IJSC_SF_EEENS5_IJSF_SB_EEEEEEENSN_INS5_IJNS5_IJNS5_IJSQ_SB_EEENS5_IJSO_SB_EEEEEESB_NS5_IJSP_NSA_ILi2EEEEEEEEENS5_IJNS5_IJNS5_IJSV_SZ_EEESY_EEESX_NS5_IJSB_SZ_EEEEEEEEEEEvNS4_8identityENS5_IJNS4_13SM90_TMA_LOADES27_EEES25_vS26_EENS_8epilogue10collective18CollectiveEpilogueINS2A_23Sm100TmaWarpSpecializedILi3ELi2ELi32ELb1ELb0EEEJSI_NS5_IJNSN_ISF_SB_EENSN_ISO_SB_EEEEENS_10bfloat16_tESM_S2I_SM_NS2A_6fusion15FusionCallbacksIS2E_NS2J_17LinearCombinationIS2I_fS2I_fLNS_15FloatRoundStyleE2EEESI_S2H_JEEENS4_5SM1004TMEM4LOAD26SM100_TMEM_LOAD_32dp32b32xES27_NS1L_INS1M_ILi2ELi4ELi3EEENS1O_ILi16EEENSN_INS5_IJSC_SO_EEES1V_EEEENS4_39AutoVectorizingCopyWithAssumedAlignmentILi128EEENS4_14SM90_TMA_STOREES2X_S2Z_S2Z_EEEvvEEEEvNT_6ParamsE)
        /*0008*/ 	.word	0x0000006f


	//----- nvinfo : EIATTR_FRAME_SIZE
	.align		4
.L_19:
        /*000c*/ 	.byte	0x04, 0x11
        /*000e*/ 	.short	(.L_21 - .L_20)
	.align		4
.L_20:
        /*0010*/ 	.word	index@($__internal_2_$__cuda_sm10x_tcgen05_guardrail_trap_unallocated_columns_being_dealloced)
        /*0014*/ 	.word	0x00000000


	//----- nvinfo : EIATTR_FRAME_SIZE
	.align		4
.L_21:
        /*0018*/ 	.byte	0x04, 0x11
        /*001a*/ 	.short	(.L_23 - .L_22)
	.align		4
.L_22:
        /*001c*/ 	.word	index@($__internal_1_$__cuda_sm10x_tcgen05_guardrail_trap_phase_invalid_during_alloc)
        /*0020*/ 	.word	0x00000000


	//----- nvinfo : EIATTR_FRAME_SIZE
	.align		4
.L_23:
        /*0024*/ 	.byte	0x04, 0x11
        /*0026*/ 	.short	(.L_25 - .L_24)
	.align		4
.L_24:
        /*0028*/ 	.word	index@($__internal_0_$__cuda_sm10x_tcgen05_guardrail_trap_col_being_dealloced_not_returned_by_alloc)
        /*002c*/ 	.word	0x00000000


	//----- nvinfo : EIATTR_FRAME_SIZE
	.align		4
.L_25:
        /*0030*/ 	.byte	0x04, 0x11
        /*0032*/ 	.short	(.L_27 - .L_26)
	.align		4
.L_26:
        /*0034*/ 	.word	index@(_ZN7cutlass13device_kernelINS_4gemm6kernel13GemmUniversalIN4cute5tupleIJiiiiEEENS1_10collective13CollectiveMmaINS1_46MainloopSm100TmaUmmaWarpSpecializedBlockScaledILi4ELi2ELi2ENS5_IJNS4_1CILi1EEENSA_ILi8EEESB_EEEEENS5_IJNSA_ILi128EEENSA_ILi64EEENSA_ILi256EEEEEENS5_IJNS_12float_e4m3_tENS_13float_ue8m0_tEEEENS5_IJNS5_IJlSB_lEEENS4_6LayoutINS5_IJNS5_IJNS5_IJNSA_ILi32EEENSA_ILi4EEEEEEiEEESR_NS5_IJSB_iEEEEEENS5_IJNS5_IJNS5_IJNSA_ILi16EEESP_EEEiEEENS5_IJNS5_IJNSA_ILi0EEESB_EEENSA_ILi512EEEEEENS5_IJSX_iEEEEEEEEEEESL_S14_NS4_8TiledMMAINS4_8MMA_AtomIJNS4_21SM100_MMA_MXF8F6F4_SSISJ_SJ_fSK_Li128ELi64ELNS4_4UMMA5MajorE0ELS19_0ELNS18_7ScaleInE0ELS1A_0EEEEEENSN_INS5_IJSB_SB_SB_EEENS5_IJSX_SX_SX_EEEEENS5_IJNS4_10UnderscoreES1G_S1G_EEEEENS5_IJNS4_23SM90_TMA_LOAD_MULTICASTES1J_EEENS5_IJNS4_14ComposedLayoutINS4_7SwizzleILi3ELi4ELi3EEENS4_18smem_ptr_flag_bitsILi8EEENSN_INS5_IJSC_SF_EEENS5_IJSF_SB_EEEEEEENSN_INS5_IJNS5_IJNS5_IJSQ_SB_EEENS5_IJSO_SB_EEEEEESB_NS5_IJSP_NSA_ILi2EEEEEEEEENS5_IJNS5_IJNS5_IJSV_SZ_EEESY_EEESX_NS5_IJSB_SZ_EEEEEEEEEEEvNS4_8identityENS5_IJNS4_13SM90_TMA_LOADES27_EEES25_vS26_EENS_8epilogue10collective18CollectiveEpilogueINS2A_23Sm100TmaWarpSpecializedILi3ELi2ELi32ELb1ELb0EEEJSI_NS5_IJNSN_ISF_SB_EENSN_ISO_SB_EEEEENS_10bfloat16_tESM_S2I_SM_NS2A_6fusion15FusionCallbacksIS2E_NS2J_17LinearCombinationIS2I_fS2I_fLNS_15FloatRoundStyleE2EEESI_S2H_JEEENS4_5SM1004TMEM4LOAD26SM100_TMEM_LOAD_32dp32b32xES27_NS1L_INS1M_ILi2ELi4ELi3EEENS1O_ILi16EEENSN_INS5_IJSC_SO_EEES1V_EEEENS4_39AutoVectorizingCopyWithAssumedAlignmentILi128EEENS4_14SM90_TMA_STOREES2X_S2Z_S2Z_EEEvvEEEEvNT_6ParamsE)
        /*0038*/ 	.word	0x00000000


	//----- nvinfo : EIATTR_MIN_STACK_SIZE
	.align		4
.L_27:
        /*003c*/ 	.byte	0x04, 0x12
        /*003e*/ 	.short	(.L_29 - .L_28)
	.align		4
.L_28:
        /*0040*/ 	.word	index@(_ZN7cutlass13device_kernelINS_4gemm6kernel13GemmUniversalIN4cute5tupleIJiiiiEEENS1_10collective13CollectiveMmaINS1_46MainloopSm100TmaUmmaWarpSpecializedBlockScaledILi4ELi2ELi2ENS5_IJNS4_1CILi1EEENSA_ILi8EEESB_EEEEENS5_IJNSA_ILi128EEENSA_ILi64EEENSA_ILi256EEEEEENS5_IJNS_12float_e4m3_tENS_13float_ue8m0_tEEEENS5_IJNS5_IJlSB_lEEENS4_6LayoutINS5_IJNS5_IJNS5_IJNSA_ILi32EEENSA_ILi4EEEEEEiEEESR_NS5_IJSB_iEEEEEENS5_IJNS5_IJNS5_IJNSA_ILi16EEESP_EEEiEEENS5_IJNS5_IJNSA_ILi0EEESB_EEENSA_ILi512EEEEEENS5_IJSX_iEEEEEEEEEEESL_S14_NS4_8TiledMMAINS4_8MMA_AtomIJNS4_21SM100_MMA_MXF8F6F4_SSISJ_SJ_fSK_Li128ELi64ELNS4_4UMMA5MajorE0ELS19_0ELNS18_7ScaleInE0ELS1A_0EEEEEENSN_INS5_IJSB_SB_SB_EEENS5_IJSX_SX_SX_EEEEENS5_IJNS4_10UnderscoreES1G_S1G_EEEEENS5_IJNS4_23SM90_TMA_LOAD_MULTICASTES1J_EEENS5_IJNS4_14ComposedLayoutINS4_7SwizzleILi3ELi4ELi3EEENS4_18smem_ptr_flag_bitsILi8EEENSN_INS5_IJSC_SF_EEENS5_IJSF_SB_EEEEEEENSN_INS5_IJNS5_IJNS5_IJSQ_SB_EEENS5_IJSO_SB_EEEEEESB_NS5_IJSP_NSA_ILi2EEEEEEEEENS5_IJNS5_IJNS5_IJSV_SZ_EEESY_EEESX_NS5_IJSB_SZ_EEEEEEEEEEEvNS4_8identityENS5_IJNS4_13SM90_TMA_LOADES27_EEES25_vS26_EENS_8epilogue10collective18CollectiveEpilogueINS2A_23Sm100TmaWarpSpecializedILi3ELi2ELi32ELb1ELb0EEEJSI_NS5_IJNSN_ISF_SB_EENSN_ISO_SB_EEEEENS_10bfloat16_tESM_S2I_SM_NS2A_6fusion15FusionCallbacksIS2E_NS2J_17LinearCombinationIS2I_fS2I_fLNS_15FloatRoundStyleE2EEESI_S2H_JEEENS4_5SM1004TMEM4LOAD26SM100_TMEM_LOAD_32dp32b32xES27_NS1L_INS1M_ILi2ELi4ELi3EEENS1O_ILi16EEENSN_INS5_IJSC_SO_EEES1V_EEEENS4_39AutoVectorizingCopyWithAssumedAlignmentILi128EEENS4_14SM90_TMA_STOREES2X_S2Z_S2Z_EEEvvEEEEvNT_6ParamsE)
        /*0044*/ 	.word	0x00000000
.L_29:


//--------------------- .nv.compat                --------------------------
	.section	.nv.compat,"",@"SHT_CUDA_COMPAT_INFO"
	.align	4
        /*0000*/ 	.byte	0x02, 0x09, 0x01, 0x00, 0x02, 0x02, 0x02, 0x00, 0x02, 0x05, 0x05, 0x00, 0x03, 0x07, 0x01, 0x01
        /*0010*/ 	.byte	0x02, 0x03, 0x01, 0x00, 0x02, 0x06, 0x01, 0x00, 0x04, 0x0b, 0x08, 0x00, 0x09, 0x00, 0x00, 0x00
        /*0020*/ 	.byte	0x00, 0x00, 0x00, 0x00


//--------------------- .nv.info._ZN7cutlass13device_kernelINS_4gemm6kernel13GemmUniversalIN4cute5tupleIJiiiiEEENS1_10collective13CollectiveMmaINS1_46MainloopSm100TmaUmmaWarpSpecializedBlockScaledILi4ELi2ELi2ENS5_IJNS4_1CILi1EEENSA_ILi8EEESB_EEEEENS5_IJNSA_ILi128EEENSA_ILi64EEENSA_ILi256EEEEEENS5_IJNS_12float_e4m3_tENS_13float_ue8m0_tEEEENS5_IJNS5_IJlSB_lEEENS4_6LayoutINS5_IJNS5_IJNS5_IJNSA_ILi32EEENSA_ILi4EEEEEEiEEESR_NS5_IJSB_iEEEEEENS5_IJNS5_IJNS5_IJNSA_ILi16EEESP_EEEiEEENS5_IJNS5_IJNSA_ILi0EEESB_EEENSA_ILi512EEEEEENS5_IJSX_iEEEEEEEEEEESL_S14_NS4_8TiledMMAINS4_8MMA_AtomIJNS4_21SM100_MMA_MXF8F6F4_SSISJ_SJ_fSK_Li128ELi64ELNS4_4UMMA5MajorE0ELS19_0ELNS18_7ScaleInE0ELS1A_0EEEEEENSN_INS5_IJSB_SB_SB_EEENS5_IJSX_SX_SX_EEEEENS5_IJNS4_10UnderscoreES1G_S1G_EEEEENS5_IJNS4_23SM90_TMA_LOAD_MULTICASTES1J_EEENS5_IJNS4_14ComposedLayoutINS4_7SwizzleILi3ELi4ELi3EEENS4_18smem_ptr_flag_bitsILi8EEENSN_INS5_IJSC_SF_EEENS5_IJSF_SB_EEEEEEENSN_INS5_IJNS5_IJNS5_IJSQ_SB_EEENS5_IJSO_SB_EEEEEESB_NS5_IJSP_NSA_ILi2EEEEEEEEENS5_IJNS5_IJNS5_IJSV_SZ_EEESY_EEESX_NS5_IJSB_SZ_EEEEEEEEEEEvNS4_8identityENS5_IJNS4_13SM90_TMA_LOADES27_EEES25_vS26_EENS_8epilogue10collective18CollectiveEpilogueINS2A_23Sm100TmaWarpSpecializedILi3ELi2ELi32ELb1ELb0EEEJSI_NS5_IJNSN_ISF_SB_EENSN_ISO_SB_EEEEENS_10bfloat16_tESM_S2I_SM_NS2A_6fusion15FusionCallbacksIS2E_NS2J_17LinearCombinationIS2I_fS2I_fLNS_15FloatRoundStyleE2EEESI_S2H_JEEENS4_5SM1004TMEM4LOAD26SM100_TMEM_LOAD_32dp32b32xES27_NS1L_INS1M_ILi2ELi4ELi3EEENS1O_ILi16EEENSN_INS5_IJSC_SO_EEES1V_EEEENS4_39AutoVectorizingCopyWithAssumedAlignmentILi128EEENS4_14SM90_TMA_STOREES2X_S2Z_S2Z_EEEvvEEEEvNT_6ParamsE --------------------------
	.section	.nv.info._ZN7cutlass13device_kernelINS_4gemm6kernel13GemmUniversalIN4cute5tupleIJiiiiEEENS1_10collective13CollectiveMmaINS1_46MainloopSm100TmaUmmaWarpSpecializedBlockScaledILi4ELi2ELi2ENS5_IJNS4_1CILi1EEENSA_ILi8EEESB_EEEEENS5_IJNSA_ILi128EEENSA_ILi64EEENSA_ILi256EEEEEENS5_IJNS_12float_e4m3_tENS_13float_ue8m0_tEEEENS5_IJNS5_IJlSB_lEEENS4_6LayoutINS5_IJNS5_IJNS5_IJNSA_ILi32EEENSA_ILi4EEEEEEiEEESR_NS5_IJSB_iEEEEEENS5_IJNS5_IJNS5_IJNSA_ILi16EEESP_EEEiEEENS5_IJNS5_IJNSA_ILi0EEESB_EEENSA_ILi512EEEEEENS5_IJSX_iEEEEEEEEEEESL_S14_NS4_8TiledMMAINS4_8MMA_AtomIJNS4_21SM100_MMA_MXF8F6F4_SSISJ_SJ_fSK_Li128ELi64ELNS4_4UMMA5MajorE0ELS19_0ELNS18_7ScaleInE0ELS1A_0EEEEEENSN_INS5_IJSB_SB_SB_EEENS5_IJSX_SX_SX_EEEEENS5_IJNS4_10UnderscoreES1G_S1G_EEEEENS5_IJNS4_23SM90_TMA_LOAD_MULTICASTES1J_EEENS5_IJNS4_14ComposedLayoutINS4_7SwizzleILi3ELi4ELi3EEENS4_18smem_ptr_flag_bitsILi8EEENSN_INS5_IJSC_SF_EEENS5_IJSF_SB_EEEEEEENSN_INS5_IJNS5_IJNS5_IJSQ_SB_EEENS5_IJSO_SB_EEEEEESB_NS5_IJSP_NSA_ILi2EEEEEEEEENS5_IJNS5_IJNS5_IJSV_SZ_EEESY_EEESX_NS5_IJSB_SZ_EEEEEEEEEEEvNS4_8identityENS5_IJNS4_13SM90_TMA_LOADES27_EEES25_vS26_EENS_8epilogue10collective18CollectiveEpilogueINS2A_23Sm100TmaWarpSpecializedILi3ELi2ELi32ELb1ELb0EEEJSI_NS5_IJNSN_ISF_SB_EENSN_ISO_SB_EEEEENS_10bfloat16_tESM_S2I_SM_NS2A_6fusion15FusionCallbacksIS2E_NS2J_17LinearCombinationIS2I_fS2I_fLNS_15FloatRoundStyleE2EEESI_S2H_JEEENS4_5SM1004TMEM4LOAD26SM100_TMEM_LOAD_32dp32b32xES27_NS1L_INS1M_ILi2ELi4ELi3EEENS1O_ILi16EEENSN_INS5_IJSC_SO_EEES1V_EEEENS4_39AutoVectorizingCopyWithAssumedAlignmentILi128EEENS4_14SM90_TMA_STOREES2X_S2Z_S2Z_EEEvvEEEEvNT_6ParamsE,"",@"SHT_CUDA_INFO"
	.sectionflags	@""
	.align	4


	//----- nvinfo : EIATTR_CUDA_API_VERSION
	.align		4
        /*0000*/ 	.byte	0x04, 0x37
        /*0002*/ 	.short	(.L_31 - .L_30)
.L_30:
        /*0004*/ 	.word	0x00000082


	//----- nvinfo : EIATTR_KPARAM_INFO
	.align		4
.L_31:
        /*0008*/ 	.byte	0x04, 0x17
        /*000a*/ 	.short	(.L_33 - .L_32)
.L_32:
        /*000c*/ 	.word	0x00000000
        /*0010*/ 	.short	0x0000
        /*0012*/ 	.short	0x0000
        /*0014*/ 	.byte	0x00, 0xf0, 0x01, 0x30


	//----- nvinfo : EIATTR_AT_ENTRY_FRAGMENTS
	.align		4
.L_33:
        /*0018*/ 	.byte	0x04, 0x4f
        /*001a*/ 	.short	(.L_35 - .L_34)


	//   ....[0]....
.L_34:
        /*001c*/ 	.word	0x00000006


	//----- nvinfo : EIATTR_RESERVED_SMEM_USED
	.align		4
.L_35:
        /*0020*/ 	.byte	0x01, 0x41
	.zero		2


	//----- nvinfo : EIATTR_SPARSE_MMA_MASK
	.align		4
        /*0024*/ 	.byte	0x03, 0x50
        /*0026*/ 	.short	0x0000


	//----- nvinfo : EIATTR_TCGEN05_1CTA_USED
	.align		4
        /*0028*/ 	.byte	0x01, 0x51
	.zero		2


	//----- nvinfo : EIATTR_MAXREG_COUNT
	.align		4
        /*002c*/ 	.byte	0x03, 0x1b
        /*002e*/ 	.short	0x00ff


	//----- nvinfo : EIATTR_NUM_BARRIERS
	.align		4
        /*0030*/ 	.byte	0x02, 0x4c
        /*0032*/ 	.byte	0x07
	.zero		1


	//----- nvinfo : EIATTR_EXTERNS
	.align		4
        /*0034*/ 	.byte	0x04, 0x0f
        /*0036*/ 	.short	(.L_37 - .L_36)


	//   ....[0]....
	.align		4
.L_36:
        /*0038*/ 	.word	index@(__assertfail)


	//----- nvinfo : EIATTR_MERCURY_ISA_VERSION
	.align		4
.L_37:
        /*003c*/ 	.byte	0x03, 0x5f
        /*003e*/ 	.short	0x0101


	//----- nvinfo : EIATTR_INT_WARP_WIDE_INSTR_OFFSETS
	.align		4
        /*0040*/ 	.byte	0x04, 0x31
        /*0042*/ 	.short	(.L_39 - .L_38)


	//   ....[0]....
.L_38:
        /*0044*/ 	.word	0x00002680


	//   ....[1]....
        /*0048*/ 	.word	0x00004e00


	//   ....[2]....
        /*004c*/ 	.word	0x00004e30


	//   ....[3]....
        /*0050*/ 	.word	0x00004e50


	//   ....[4]....
        /*0054*/ 	.word	0x00005710


	//   ....[5]....
        /*0058*/ 	.word	0x00005730


	//   ....[6]....
        /*005c*/ 	.word	0x000059f0


	//   ....[7]....
        /*0060*/ 	.word	0x00005ab0


	//----- nvinfo : EIATTR_COOP_GROUP_MASK_REGIDS
	.align		4
.L_39:
        /*0064*/ 	.byte	0x04, 0x29
        /*0066*/ 	.short	(.L_41 - .L_40)


	//   ....[0]....
.L_40:
        /*0068*/ 	.word	0xffffffff


	//   ....[1]....
        /*006c*/ 	.word	0xffffffff


	//   ....[2]....
        /*0070*/ 	.word	0xffffffff


	//   ....[3]....
        /*0074*/ 	.word	0xffffffff


	//   ....[4]....
        /*0078*/ 	.word	0xffffffff


	//   ....[5]....
        /*007c*/ 	.word	0xffffffff


	//   ....[6]....
        /*0080*/ 	.word	0xffffffff


	//   ....[7]....
        /*0084*/ 	.word	0xffffffff


	//   ....[8]....
        /*0088*/ 	.word	0xffffffff


	//   ....[9]....
        /*008c*/ 	.word	0xffffffff


	//   ....[10]....
        /*0090*/ 	.word	0xffffffff


	//   ....[11]....
        /*0094*/ 	.word	0xffffffff


	//   ....[12]....
        /*0098*/ 	.word	0xffffffff


	//   ....[13]....
        /*009c*/ 	.word	0xffffffff


	//----- nvinfo : EIATTR_COOP_GROUP_INSTR_OFFSETS
	.align		4
.L_41:
        /*00a0*/ 	.byte	0x04, 0x28
        /*00a2*/ 	.short	(.L_43 - .L_42)


	//   ....[0]....
.L_42:
        /*00a4*/ 	.word	0x00000090


	//   ....[1]....
        /*00a8*/ 	.word	0x00000530


	//   ....[2]....
        /*00ac*/ 	.word	0x000006e0


	//   ....[3]....
        /*00b0*/ 	.word	0x00000860


	//   ....[4]....
        /*00b4*/ 	.word	0x00000960


	//   ....[5]....
        /*00b8*/ 	.word	0x00000ad0


	//   ....[6]....
        /*00bc*/ 	.word	0x00000c30


	//   ....[7]....
        /*00c0*/ 	.word	0x00000de0


	//   ....[8]....
        /*00c4*/ 	.word	0x00002560


	//   ....[9]....
        /*00c8*/ 	.word	0x00003350


	//   ....[10]....
        /*00cc*/ 	.word	0x00003560


	//   ....[11]....
        /*00d0*/ 	.word	0x00003590


	//   ....[12]....
        /*00d4*/ 	.word	0x00004ce0


	//   ....[13]....
        /*00d8*/ 	.word	0x00004f10


	//----- nvinfo : EIATTR_VRC_CTA_INIT_COUNT
	.align		4
.L_43:
        /*00dc*/ 	.byte	0x02, 0x4a
        /*00de*/ 	.byte	0x80
	.zero		1


	//----- nvinfo : EIATTR_SYSCALL_OFFSETS
	.align		4
        /*00e0*/ 	.byte	0x04, 0x46
        /*00e2*/ 	.short	(.L_45 - .L_44)


	//   ....[0]....
.L_44:
        /*00e4*/ 	.word	0x000066e0


	//   ....[1]....
        /*00e8*/ 	.word	0x000067d0


	//   ....[2]....
        /*00ec*/ 	.word	0x00007010


	//   ....[3]....
        /*00f0*/ 	.word	0x00007cc0


	//----- nvinfo : EIATTR_MBARRIER_INSTR_OFFSETS
	.align		4
.L_45:
        /*00f4*/ 	.byte	0x04, 0x39
        /*00f6*/ 	.short	(.L_47 - .L_46)


	//   ....[0]....
.L_46:
        /*00f8*/ 	.word	0x00000650
        /*00fc*/ 	.word	0x000000ff
        /*0100*/ 	.word	0x00000000
        /*0104*/ 	.short	0x0100
        /*0106*/ 	.byte	0x04
	.zero		1


	//   ....[1]....
        /*0108*/ 	.word	0x00000660
        /*010c*/ 	.word	0x000000ff
        /*0110*/ 	.word	0x00000020
        /*0114*/ 	.short	0x0100
        /*0116*/ 	.byte	0x04
	.zero		1


	//   ....[2]....
        /*0118*/ 	.word	0x00000670
        /*011c*/ 	.word	0x000000ff
        /*0120*/ 	.word	0x00000008
        /*0124*/ 	.short	0x0100
        /*0126*/ 	.byte	0x04
	.zero		1


	//   ....[3]....
        /*0128*/ 	.word	0x00000680
        /*012c*/ 	.word	0x000000ff
        /*0130*/ 	.word	0x00000028
        /*0134*/ 	.short	0x0100
        /*0136*/ 	.byte	0x04
	.zero		1


	//   ....[4]....
        /*0138*/ 	.word	0x00000690
        /*013c*/ 	.word	0x000000ff
        /*0140*/ 	.word	0x00000010
        /*0144*/ 	.short	0x0100
        /*0146*/ 	.byte	0x04
	.zero		1


	//   ....[5]....
        /*0148*/ 	.word	0x000006a0
        /*014c*/ 	.word	0x000000ff
        /*0150*/ 	.word	0x00000030
        /*0154*/ 	.short	0x0100
        /*0156*/ 	.byte	0x04
	.zero		1


	//   ....[6]....
        /*0158*/ 	.word	0x000006b0
        /*015c*/ 	.word	0x000000ff
        /*0160*/ 	.word	0x00000018
        /*0164*/ 	.short	0x0100
        /*0166*/ 	.byte	0x04
	.zero		1


	//   ....[7]....
        /*0168*/ 	.word	0x000006c0
        /*016c*/ 	.word	0x000000ff
        /*0170*/ 	.word	0x00000038
        /*0174*/ 	.short	0x0100
        /*0176*/ 	.byte	0x04
	.zero		1


	//   ....[8]....
        /*0178*/ 	.word	0x000007f0
        /*017c*/ 	.word	0x000000ff
        /*0180*/ 	.word	0x00000040
        /*0184*/ 	.short	0x0100
        /*0186*/ 	.byte	0x04
	.zero		1


	//   ....[9]....
        /*0188*/ 	.word	0x00000800
        /*018c*/ 	.word	0x000000ff
        /*0190*/ 	.word	0x00000058
        /*0194*/ 	.short	0x0100
        /*0196*/ 	.byte	0x04
	.zero		1


	//   ....[10]....
        /*0198*/ 	.word	0x00000810
        /*019c*/ 	.word	0x000000ff
        /*01a0*/ 	.word	0x00000048
        /*01a4*/ 	.short	0x0100
        /*01a6*/ 	.byte	0x04
	.zero		1


	//   ....[11]....
        /*01a8*/ 	.word	0x00000820
        /*01ac*/ 	.word	0x000000ff
        /*01b0*/ 	.word	0x00000060
        /*01b4*/ 	.short	0x0100
        /*01b6*/ 	.byte	0x04
	.zero		1


	//   ....[12]....
        /*01b8*/ 	.word	0x00000830
        /*01bc*/ 	.word	0x000000ff
        /*01c0*/ 	.word	0x00000050
        /*01c4*/ 	.short	0x0100
        /*01c6*/ 	.byte	0x04
	.zero		1


	//   ....[13]....
        /*01c8*/ 	.word	0x00000840
        /*01cc*/ 	.word	0x000000ff
        /*01d0*/ 	.word	0x00000068
        /*01d4*/ 	.short	0x0100
        /*01d6*/ 	.byte	0x04
	.zero		1


	//   ....[14]....
        /*01d8*/ 	.word	0x00000930
        /*01dc*/ 	.word	0x000000ff
        /*01e0*/ 	.word	0x00000070
        /*01e4*/ 	.short	0x0100
        /*01e6*/ 	.byte	0x06
	.zero		1


	//   ....[15]....
        /*01e8*/ 	.word	0x00000940
        /*01ec*/ 	.word	0x000000ff
        /*01f0*/ 	.word	0x00000078
        /*01f4*/ 	.short	0x0100
        /*01f6*/ 	.byte	0x06
	.zero		1


	//   ....[16]....
        /*01f8*/ 	.word	0x00000a80
        /*01fc*/ 	.word	0x000000ff
        /*0200*/ 	.word	0x00000080
        /*0204*/ 	.short	0x0100
        /*0206*/ 	.byte	0x06
	.zero		1


	//   ....[17]....
        /*0208*/ 	.word	0x00000a90
        /*020c*/ 	.word	0x000000ff
        /*0210*/ 	.word	0x00000090
        /*0214*/ 	.short	0x0100
        /*0216*/ 	.byte	0x06
	.zero		1


	//   ....[18]....
        /*0218*/ 	.word	0x00000aa0
        /*021c*/ 	.word	0x000000ff
        /*0220*/ 	.word	0x00000088
        /*0224*/ 	.short	0x0100
        /*0226*/ 	.byte	0x06
	.zero		1


	//   ....[19]....
        /*0228*/ 	.word	0x00000ab0
        /*022c*/ 	.word	0x000000ff
        /*0230*/ 	.word	0x00000098
        /*0234*/ 	.short	0x0100
        /*0236*/ 	.byte	0x06
	.zero		1


	//   ....[20]....
        /*0238*/ 	.word	0x00000be0
        /*023c*/ 	.word	0x000000ff
        /*0240*/ 	.word	0x000000a0
        /*0244*/ 	.short	0x0100
        /*0246*/ 	.byte	0x04
	.zero		1


	//   ....[21]....
        /*0248*/ 	.word	0x00000bf0
        /*024c*/ 	.word	0x000000ff
        /*0250*/ 	.word	0x000000b0
        /*0254*/ 	.short	0x0100
        /*0256*/ 	.byte	0x04
	.zero		1


	//   ....[22]....
        /*0258*/ 	.word	0x00000c00
        /*025c*/ 	.word	0x000000ff
        /*0260*/ 	.word	0x000000a8
        /*0264*/ 	.short	0x0100
        /*0266*/ 	.byte	0x04
	.zero		1


	//   ....[23]....
        /*0268*/ 	.word	0x00000c10
        /*026c*/ 	.word	0x000000ff
        /*0270*/ 	.word	0x000000b8
        /*0274*/ 	.short	0x0100
        /*0276*/ 	.byte	0x04
	.zero		1


	//   ....[24]....
        /*0278*/ 	.word	0x00000d00
        /*027c*/ 	.word	0x000000ff
        /*0280*/ 	.word	0x000000c0
        /*0284*/ 	.short	0x0100
        /*0286*/ 	.byte	0x04
	.zero		1


	//   ....[25]....
        /*0288*/ 	.word	0x00000d10
        /*028c*/ 	.word	0x000000ff
        /*0290*/ 	.word	0x000000d0
        /*0294*/ 	.short	0x0100
        /*0296*/ 	.byte	0x04
	.zero		1


	//   ....[26]....
        /*0298*/ 	.word	0x00000d20
        /*029c*/ 	.word	0x000000ff
        /*02a0*/ 	.word	0x000000c8
        /*02a4*/ 	.short	0x0100
        /*02a6*/ 	.byte	0x04
	.zero		1


	//   ....[27]....
        /*02a8*/ 	.word	0x00000d30
        /*02ac*/ 	.word	0x000000ff
        /*02b0*/ 	.word	0x000000d8
        /*02b4*/ 	.short	0x0100
        /*02b6*/ 	.byte	0x04
	.zero		1


	//   ....[28]....
        /*02b8*/ 	.word	0x00001950
        /*02bc*/ 	.word	0x00000002
        /*02c0*/ 	.word	0x000000d0
        /*02c4*/ 	.short	0x010a
        /*02c6*/ 	.byte	0xff
	.zero		1


	//   ....[29]....
        /*02c8*/ 	.word	0x00001980
        /*02cc*/ 	.word	0x00000002
        /*02d0*/ 	.word	0x000000c0
        /*02d4*/ 	.short	0x0101
        /*02d6*/ 	.byte	0xff
	.zero		1


	//   ....[30]....
        /*02d8*/ 	.word	0x00001a60
        /*02dc*/ 	.word	0x000000ff
        /*02e0*/ 	.word	0x00000020
        /*02e4*/ 	.short	0x010a
        /*02e6*/ 	.byte	0x04
	.zero		1


	//   ....[31]....
        /*02e8*/ 	.word	0x00001b20
        /*02ec*/ 	.word	0x000000ff
        /*02f0*/ 	.word	0x00000020
        /*02f4*/ 	.short	0x010a
        /*02f6*/ 	.byte	0x31
	.zero		1


	//   ....[32]....
        /*02f8*/ 	.word	0x00001c60
        /*02fc*/ 	.word	0x000000ff
        /*0300*/ 	.word	0x00000020
        /*0304*/ 	.short	0x010a
        /*0306*/ 	.byte	0x04
	.zero		1


	//   ....[33]....
        /*0308*/ 	.word	0x00002000
        /*030c*/ 	.word	0x000000ff
        /*0310*/ 	.word	0x00000078
        /*0314*/ 	.short	0x0101
        /*0316*/ 	.byte	0x06
	.zero		1


	//   ....[34]....
        /*0318*/ 	.word	0x00002020
        /*031c*/ 	.word	0x000000ff
        /*0320*/ 	.word	0x00000020
        /*0324*/ 	.short	0x010a
        /*0326*/ 	.byte	0x04
	.zero		1


	//   ....[35]....
        /*0328*/ 	.word	0x000020a0
        /*032c*/ 	.word	0x000000ff
        /*0330*/ 	.word	0x00000020
        /*0334*/ 	.short	0x010a
        /*0336*/ 	.byte	0x31
	.zero		1


	//   ....[36]....
        /*0338*/ 	.word	0x000021e0
        /*033c*/ 	.word	0x000000ff
        /*0340*/ 	.word	0x00000020
        /*0344*/ 	.short	0x010a
        /*0346*/ 	.byte	0x04
	.zero		1


	//   ....[37]....
        /*0348*/ 	.word	0x00002590
        /*034c*/ 	.word	0x00000002
        /*0350*/ 	.word	0x00000080
        /*0354*/ 	.short	0x010a
        /*0356*/ 	.byte	0xff
	.zero		1


	//   ....[38]....
        /*0358*/ 	.word	0x00002650
        /*035c*/ 	.word	0x00000002
        /*0360*/ 	.word	0x00000000
        /*0364*/ 	.short	0x0101
        /*0366*/ 	.byte	0xff
	.zero		1


	//   ....[39]....
        /*0368*/ 	.word	0x00002bc0
        /*036c*/ 	.word	0x000000ff
        /*0370*/ 	.word	0x00000000
        /*0374*/ 	.short	0x010a
        /*0376*/ 	.byte	0x04
	.zero		1


	//   ....[40]....
        /*0378*/ 	.word	0x00002c50
        /*037c*/ 	.word	0x000000ff
        /*0380*/ 	.word	0x00000000
        /*0384*/ 	.short	0x010a
        /*0386*/ 	.byte	0x05
	.zero		1


	//   ....[41]....
        /*0388*/ 	.word	0x00002ce0
        /*038c*/ 	.word	0x000000ff
        /*0390*/ 	.word	0x00000000
        /*0394*/ 	.short	0x010a
        /*0396*/ 	.byte	0x05
	.zero		1


	//   ....[42]....
        /*0398*/ 	.word	0x00002d80
        /*039c*/ 	.word	0x00000000
        /*03a0*/ 	.word	0x00000000
        /*03a4*/ 	.short	0x010a
        /*03a6*/ 	.byte	0xff
	.zero		1


	//   ....[43]....
        /*03a8*/ 	.word	0x00002eb0
        /*03ac*/ 	.word	0x00000000
        /*03b0*/ 	.word	0x000000c0
        /*03b4*/ 	.short	0x010a
        /*03b6*/ 	.byte	0xff
	.zero		1


	//   ....[44]....
        /*03b8*/ 	.word	0x00002f20
        /*03bc*/ 	.word	0x00000000
        /*03c0*/ 	.word	0x00000000
        /*03c4*/ 	.short	0x0101
        /*03c6*/ 	.byte	0xff
	.zero		1


	//   ....[45]....
        /*03c8*/ 	.word	0x00002f40
        /*03cc*/ 	.word	0x000000ff
        /*03d0*/ 	.word	0x00000090
        /*03d4*/ 	.short	0x010a
        /*03d6*/ 	.byte	0x04
	.zero		1


	//   ....[46]....
        /*03d8*/ 	.word	0x00003060
        /*03dc*/ 	.word	0x00000000
        /*03e0*/ 	.word	0x00000080
        /*03e4*/ 	.short	0x010a
        /*03e6*/ 	.byte	0xff
	.zero		1


	//   ....[47]....
        /*03e8*/ 	.word	0x00003160
        /*03ec*/ 	.word	0x00000000
        /*03f0*/ 	.word	0x00000000
        /*03f4*/ 	.short	0x0101
        /*03f6*/ 	.byte	0xff
	.zero		1


	//   ....[48]....
        /*03f8*/ 	.word	0x000031f0
        /*03fc*/ 	.word	0x000000ff
        /*0400*/ 	.word	0x00000090
        /*0404*/ 	.short	0x0106
        /*0406*/ 	.byte	0x04
	.zero		1


	//   ....[49]....
        /*0408*/ 	.word	0x00003210
        /*040c*/ 	.word	0x000000ff
        /*0410*/ 	.word	0x00000090
        /*0414*/ 	.short	0x010a
        /*0416*/ 	.byte	0x04
	.zero		1


	//   ....[50]....
        /*0418*/ 	.word	0x000032a0
        /*041c*/ 	.word	0x000000ff
        /*0420*/ 	.word	0x00000090
        /*0424*/ 	.short	0x0106
        /*0426*/ 	.byte	0x07
	.zero		1


	//   ....[51]....
        /*0428*/ 	.word	0x000032e0
        /*042c*/ 	.word	0x00000000
        /*0430*/ 	.word	0x00000090
        /*0434*/ 	.short	0x010a
        /*0436*/ 	.byte	0xff
	.zero		1


	//   ....[52]....
        /*0438*/ 	.word	0x00003b70
        /*043c*/ 	.word	0x00000002
        /*0440*/ 	.word	0x00000080
        /*0444*/ 	.short	0x010a
        /*0446*/ 	.byte	0xff
	.zero		1


	//   ....[53]....
        /*0448*/ 	.word	0x00003c30
        /*044c*/ 	.word	0x00000002
        /*0450*/ 	.word	0x00000000
        /*0454*/ 	.short	0x0101
        /*0456*/ 	.byte	0xff
	.zero		1


	//   ....[54]....
        /*0458*/ 	.word	0x00004130
        /*045c*/ 	.word	0x000000ff
        /*0460*/ 	.word	0x00000000
        /*0464*/ 	.short	0x010a
        /*0466*/ 	.byte	0x04
	.zero		1


	//   ....[55]....
        /*0468*/ 	.word	0x00004140
        /*046c*/ 	.word	0x000000ff
        /*0470*/ 	.word	0x000000b0
        /*0474*/ 	.short	0x010a
        /*0476*/ 	.byte	0x07
	.zero		1


	//   ....[56]....
        /*0478*/ 	.word	0x00004570
        /*047c*/ 	.word	0x000000ff
        /*0480*/ 	.word	0x00000000
        /*0484*/ 	.short	0x010a
        /*0486*/ 	.byte	0x07
	.zero		1


	//   ....[57]....
        /*0488*/ 	.word	0x000046f0
        /*048c*/ 	.word	0x000000ff
        /*0490*/ 	.word	0x00000000
        /*0494*/ 	.short	0x010a
        /*0496*/ 	.byte	0x04
	.zero		1


	//   ....[58]....
        /*0498*/ 	.word	0x00004c20
        /*049c*/ 	.word	0x000000ff
        /*04a0*/ 	.word	0x00000000
        /*04a4*/ 	.short	0x010a
        /*04a6*/ 	.byte	0x04
	.zero		1


	//   ....[59]....
        /*04a8*/ 	.word	0x00004cc0
        /*04ac*/ 	.word	0x000000ff
        /*04b0*/ 	.word	0x00000000
        /*04b4*/ 	.short	0x010a
        /*04b6*/ 	.byte	0x04
	.zero		1


	//   ....[60]....
        /*04b8*/ 	.word	0x000050b0
        /*04bc*/ 	.word	0x00000000
        /*04c0*/ 	.word	0x00000080
        /*04c4*/ 	.short	0x010a
        /*04c6*/ 	.byte	0xff
	.zero		1


	//   ....[61]....
        /*04c8*/ 	.word	0x00005170
        /*04cc*/ 	.word	0x00000000
        /*04d0*/ 	.word	0x00000000
        /*04d4*/ 	.short	0x0101
        /*04d6*/ 	.byte	0xff
	.zero		1


	//   ....[62]....
        /*04d8*/ 	.word	0x00005490
        /*04dc*/ 	.word	0x000000ff
        /*04e0*/ 	.word	0x00000078
        /*04e4*/ 	.short	0x010a
        /*04e6*/ 	.byte	0x06
	.zero		1


	//   ....[63]....
        /*04e8*/ 	.word	0x000056b0
        /*04ec*/ 	.word	0x000000ff
        /*04f0*/ 	.word	0x00000058
        /*04f4*/ 	.short	0x010a
        /*04f6*/ 	.byte	0x04
	.zero		1


	//   ....[64]....
        /*04f8*/ 	.word	0x000058a0
        /*04fc*/ 	.word	0x000000ff
        /*0500*/ 	.word	0x00000040
        /*0504*/ 	.short	0x010b
        /*0506*/ 	.byte	0x04
	.zero		1


	//   ....[65]....
        /*0508*/ 	.word	0x00005900
        /*050c*/ 	.word	0x000000ff
        /*0510*/ 	.word	0x00000000
        /*0514*/ 	.short	0x0101
        /*0516*/ 	.byte	0x0e
	.zero		1


	//   ....[66]....
        /*0518*/ 	.word	0x00005940
        /*051c*/ 	.word	0x000000ff
        /*0520*/ 	.word	0x00000058
        /*0524*/ 	.short	0x010a
        /*0526*/ 	.byte	0x05
	.zero		1


	//   ....[67]....
        /*0528*/ 	.word	0x00005b90
        /*052c*/ 	.word	0x000000ff
        /*0530*/ 	.word	0x00000040
        /*0534*/ 	.short	0x010b
        /*0536*/ 	.byte	0x05
	.zero		1


	//   ....[68]....
        /*0538*/ 	.word	0x00005ba0
        /*053c*/ 	.word	0x000000ff
        /*0540*/ 	.word	0x00000000
        /*0544*/ 	.short	0x0101
        /*0546*/ 	.byte	0x04
	.zero		1


	//   ....[69]....
        /*0548*/ 	.word	0x00005c50
        /*054c*/ 	.word	0x000000ff
        /*0550*/ 	.word	0x00000000
        /*0554*/ 	.short	0x010a
        /*0556*/ 	.byte	0x04
	.zero		1


	//   ....[70]....
        /*0558*/ 	.word	0x00005ce0
        /*055c*/ 	.word	0x000000ff
        /*0560*/ 	.word	0x00000000
        /*0564*/ 	.short	0x010a
        /*0566*/ 	.byte	0x05
	.zero		1


	//   ....[71]....
        /*0568*/ 	.word	0x00005d80
        /*056c*/ 	.word	0x00000000
        /*0570*/ 	.word	0x00000000
        /*0574*/ 	.short	0x010a
        /*0576*/ 	.byte	0xff
	.zero		1


	//   ....[72]....
        /*0578*/ 	.word	0x000060c0
        /*057c*/ 	.word	0x00000000
        /*0580*/ 	.word	0x00000080
        /*0584*/ 	.short	0x010a
        /*0586*/ 	.byte	0xff
	.zero		1


	//   ....[73]....
        /*0588*/ 	.word	0x000061d0
        /*058c*/ 	.word	0x00000000
        /*0590*/ 	.word	0x00000000
        /*0594*/ 	.short	0x0101
        /*0596*/ 	.byte	0xff
	.zero		1


	//   ....[74]....
        /*0598*/ 	.word	0x00006c60
        /*059c*/ 	.word	0x00000000
        /*05a0*/ 	.word	0x00000040
        /*05a4*/ 	.short	0x010a
        /*05a6*/ 	.byte	0xff
	.zero		1


	//   ....[75]....
        /*05a8*/ 	.word	0x00006cd0
        /*05ac*/ 	.word	0x00000049
        /*05b0*/ 	.word	0x000000a0
        /*05b4*/ 	.short	0x010a
        /*05b6*/ 	.byte	0xff
	.zero		1


	//   ....[76]....
        /*05b8*/ 	.word	0x00006dc0
        /*05bc*/ 	.word	0x00000000
        /*05c0*/ 	.word	0x00000040
        /*05c4*/ 	.short	0x010a
        /*05c6*/ 	.byte	0xff
	.zero		1


	//   ....[77]....
        /*05c8*/ 	.word	0x00006ef0
        /*05cc*/ 	.word	0x00000049
        /*05d0*/ 	.word	0x000000a0
        /*05d4*/ 	.short	0x010a
        /*05d6*/ 	.byte	0xff
	.zero		1


	//   ....[78]....
        /*05d8*/ 	.word	0x00007a00
        /*05dc*/ 	.word	0x00000000
        /*05e0*/ 	.word	0x00000000
        /*05e4*/ 	.short	0x0101
        /*05e6*/ 	.byte	0xff
	.zero		1


	//   ....[79]....
        /*05e8*/ 	.word	0x00007a10
        /*05ec*/ 	.word	0x00000002
        /*05f0*/ 	.word	0x00000040
        /*05f4*/ 	.short	0x010a
        /*05f6*/ 	.byte	0xff
	.zero		1


	//   ....[80]....
        /*05f8*/ 	.word	0x00007ae0
        /*05fc*/ 	.word	0x00000002
        /*0600*/ 	.word	0x00000040
        /*0604*/ 	.short	0x010a
        /*0606*/ 	.byte	0xff
	.zero		1


	//   ....[81]....
        /*0608*/ 	.word	0x00007e50
        /*060c*/ 	.word	0x000000ff
        /*0610*/ 	.word	0x00000000
        /*0614*/ 	.short	0x0101
        /*0616*/ 	.byte	0x04
	.zero		1


	//   ....[82]....
        /*0618*/ 	.word	0x00008780
        /*061c*/ 	.word	0x00000000
        /*0620*/ 	.word	0x00000000
        /*0624*/ 	.short	0x0101
        /*0626*/ 	.byte	0xff
	.zero		1


	//   ....[83]....
        /*0628*/ 	.word	0x00008a00
        /*062c*/ 	.word	0x000000ff
        /*0630*/ 	.word	0x00000000
        /*0634*/ 	.short	0x0101
        /*0636*/ 	.byte	0x04
	.zero		1


	//   ....[84]....
        /*0638*/ 	.word	0x00008a20
        /*063c*/ 	.word	0x00000002
        /*0640*/ 	.word	0x000000d0
        /*0644*/ 	.short	0x010a
        /*0646*/ 	.byte	0xff
	.zero		1


	//   ....[85]....
        /*0648*/ 	.word	0x00008a80
        /*064c*/ 	.word	0x00000002
        /*0650*/ 	.word	0x00000020
        /*0654*/ 	.short	0x010a
        /*0656*/ 	.byte	0xff
	.zero		1


	//   ....[86]....
        /*0658*/ 	.word	0x00008ae0
        /*065c*/ 	.word	0x00000002
        /*0660*/ 	.word	0x00000020
        /*0664*/ 	.short	0x010a
        /*0666*/ 	.byte	0xff
	.zero		1


	//   ....[87]....
        /*0668*/ 	.word	0x00008b30
        /*066c*/ 	.word	0x00000002
        /*0670*/ 	.word	0x00000080
        /*0674*/ 	.short	0x010a
        /*0676*/ 	.byte	0xff
	.zero		1


	//   ....[88]....
        /*0678*/ 	.word	0x00008b90
        /*067c*/ 	.word	0x00000000
        /*0680*/ 	.word	0x00000000
        /*0684*/ 	.short	0x010a
        /*0686*/ 	.byte	0xff
	.zero		1


	//   ....[89]....
        /*0688*/ 	.word	0x00008bf0
        /*068c*/ 	.word	0x00000000
        /*0690*/ 	.word	0x00000000
        /*0694*/ 	.short	0x010a
        /*0696*/ 	.byte	0xff
	.zero		1


	//   ....[90]....
        /*0698*/ 	.word	0x00008c50
        /*069c*/ 	.word	0x00000000
        /*06a0*/ 	.word	0x00000000
        /*06a4*/ 	.short	0x010a
        /*06a6*/ 	.byte	0xff
	.zero		1


	//   ....[91]....
        /*06a8*/ 	.word	0x00008ca0
        /*06ac*/ 	.word	0x00000000
        /*06b0*/ 	.word	0x000000c0
        /*06b4*/ 	.short	0x010a
        /*06b6*/ 	.byte	0xff
	.zero		1


	//   ....[92]....
        /*06b8*/ 	.word	0x00008d00
        /*06bc*/ 	.word	0x00000000
        /*06c0*/ 	.word	0x00000090
        /*06c4*/ 	.short	0x010a
        /*06c6*/ 	.byte	0xff
	.zero		1


	//   ....[93]....
        /*06c8*/ 	.word	0x00008d50
        /*06cc*/ 	.word	0x00000000
        /*06d0*/ 	.word	0x00000080
        /*06d4*/ 	.short	0x010a
        /*06d6*/ 	.byte	0xff
	.zero		1


	//   ....[94]....
        /*06d8*/ 	.word	0x00008db0
        /*06dc*/ 	.word	0x00000000
        /*06e0*/ 	.word	0x00000090
        /*06e4*/ 	.short	0x010a
        /*06e6*/ 	.byte	0xff
	.zero		1


	//   ....[95]....
        /*06e8*/ 	.word	0x00008e00
        /*06ec*/ 	.word	0x00000002
        /*06f0*/ 	.word	0x00000080
        /*06f4*/ 	.short	0x010a
        /*06f6*/ 	.byte	0xff
	.zero		1


	//   ....[96]....
        /*06f8*/ 	.word	0x00008e70
        /*06fc*/ 	.word	0x00000004
        /*0700*/ 	.word	0x000000b0
        /*0704*/ 	.short	0x010a
        /*0706*/ 	.byte	0xff
	.zero		1


	//   ....[97]....
        /*0708*/ 	.word	0x00008ed0
        /*070c*/ 	.word	0x00000003
        /*0710*/ 	.word	0x00000000
        /*0714*/ 	.short	0x010a
        /*0716*/ 	.byte	0xff
	.zero		1


	//   ....[98]....
        /*0718*/ 	.word	0x00008f30
        /*071c*/ 	.word	0x00000000
        /*0720*/ 	.word	0x00000000
        /*0724*/ 	.short	0x010a
        /*0726*/ 	.byte	0xff
	.zero		1


	//   ....[99]....
        /*0728*/ 	.word	0x00008f90
        /*072c*/ 	.word	0x00000000
        /*0730*/ 	.word	0x00000000
        /*0734*/ 	.short	0x010a
        /*0736*/ 	.byte	0xff
	.zero		1


	//   ....[100]....
        /*0738*/ 	.word	0x00008fe0
        /*073c*/ 	.word	0x00000000
        /*0740*/ 	.word	0x00000080
        /*0744*/ 	.short	0x010a
        /*0746*/ 	.byte	0xff
	.zero		1


	//   ....[101]....
        /*0748*/ 	.word	0x00009040
        /*074c*/ 	.word	0x00000000
        /*0750*/ 	.word	0x00000078
        /*0754*/ 	.short	0x010a
        /*0756*/ 	.byte	0xff
	.zero		1


	//   ....[102]....
        /*0758*/ 	.word	0x000090a0
        /*075c*/ 	.word	0x00000000
        /*0760*/ 	.word	0x00000058
        /*0764*/ 	.short	0x010a
        /*0766*/ 	.byte	0xff
	.zero		1


	//   ....[103]....
        /*0768*/ 	.word	0x00009100
        /*076c*/ 	.word	0x00000000
        /*0770*/ 	.word	0x00000058
        /*0774*/ 	.short	0x010a
        /*0776*/ 	.byte	0xff
	.zero		1


	//   ....[104]....
        /*0778*/ 	.word	0x00009160
        /*077c*/ 	.word	0x00000000
        /*0780*/ 	.word	0x00000000
        /*0784*/ 	.short	0x010a
        /*0786*/ 	.byte	0xff
	.zero		1


	//   ....[105]....
        /*0788*/ 	.word	0x000091c0
        /*078c*/ 	.word	0x00000000
        /*0790*/ 	.word	0x00000000
        /*0794*/ 	.short	0x010a
        /*0796*/ 	.byte	0xff
	.zero		1


	//   ....[106]....
        /*0798*/ 	.word	0x00009210
        /*079c*/ 	.word	0x00000000
        /*07a0*/ 	.word	0x00000080
        /*07a4*/ 	.short	0x010a
        /*07a6*/ 	.byte	0xff
	.zero		1


	//   ....[107]....
        /*07a8*/ 	.word	0x00009260
        /*07ac*/ 	.word	0x00000000
        /*07b0*/ 	.word	0x00000040
        /*07b4*/ 	.short	0x010a
        /*07b6*/ 	.byte	0xff
	.zero		1


	//   ....[108]....
        /*07b8*/ 	.word	0x000092b0
        /*07bc*/ 	.word	0x00000049
        /*07c0*/ 	.word	0x000000a0
        /*07c4*/ 	.short	0x010a
        /*07c6*/ 	.byte	0xff
	.zero		1


	//   ....[109]....
        /*07c8*/ 	.word	0x00009300
        /*07cc*/ 	.word	0x00000002
        /*07d0*/ 	.word	0x00000040
        /*07d4*/ 	.short	0x010a
        /*07d6*/ 	.byte	0xff
	.zero		1


	//----- nvinfo : EIATTR_NUM_MBARRIERS
	.align		4
.L_47:
        /*07d8*/ 	.byte	0x03, 0x38
        /*07da*/ 	.short	0x001c


	//----- nvinfo : EIATTR_EXIT_INSTR_OFFSETS
	.align		4
        /*07dc*/ 	.byte	0x04, 0x1c
        /*07de*/ 	.short	(.L_49 - .L_48)


	//   ....[0]....
.L_48:
        /*07e0*/ 	.word	0x00002db0


	//   ....[1]....
        /*07e4*/ 	.word	0x000032b0


	//   ....[2]....
        /*07e8*/ 	.word	0x00003310


	//   ....[3]....
        /*07ec*/ 	.word	0x00004f20


	//   ....[4]....
        /*07f0*/ 	.word	0x00005db0


	//   ....[5]....
        /*07f4*/ 	.word	0x00005df0


	//   ....[6]....
        /*07f8*/ 	.word	0x000088f0


	//   ....[7]....
        /*07fc*/ 	.word	0x00008970


	//   ....[8]....
        /*0800*/ 	.word	0x000089a0


	//   ....[9]....
        /*0804*/ 	.word	0x00008a10


	//----- nvinfo : EIATTR_MAX_THREADS
	.align		4
.L_49:
        /*0808*/ 	.byte	0x04, 0x05
        /*080a*/ 	.short	(.L_51 - .L_50)
.L_50:
        /*080c*/ 	.word	0x00000100
        /*0810*/ 	.word	0x00000001
        /*0814*/ 	.word	0x00000001


	//----- nvinfo : EIATTR_CRS_STACK_SIZE
	.align		4
.L_51:
        /*0818*/ 	.byte	0x04, 0x1e
        /*081a*/ 	.short	(.L_53 - .L_52)
.L_52:
        /*081c*/ 	.word	0x00000000


	//----- nvinfo : EIATTR_CBANK_PARAM_SIZE
	.align		4
.L_53:
        /*0820*/ 	.byte	0x03, 0x19
        /*0822*/ 	.short	0x0c00


	//----- nvinfo : EIATTR_PARAM_CBANK
	.align		4
        /*0824*/ 	.byte	0x04, 0x0a
        /*0826*/ 	.short	(.L_55 - .L_54)
	.align		4
.L_54:
        /*0828*/ 	.word	index@(.nv.constant0._ZN7cutlass13device_kernelINS_4gemm6kernel13GemmUniversalIN4cute5tupleIJiiiiEEENS1_10collective13CollectiveMmaINS1_46MainloopSm100TmaUmmaWarpSpecializedBlockScaledILi4ELi2ELi2ENS5_IJNS4_1CILi1EEENSA_ILi8EEESB_EEEEENS5_IJNSA_ILi128EEENSA_ILi64EEENSA_ILi256EEEEEENS5_IJNS_12float_e4m3_tENS_13float_ue8m0_tEEEENS5_IJNS5_IJlSB_lEEENS4_6LayoutINS5_IJNS5_IJNS5_IJNSA_ILi32EEENSA_ILi4EEEEEEiEEESR_NS5_IJSB_iEEEEEENS5_IJNS5_IJNS5_IJNSA_ILi16EEESP_EEEiEEENS5_IJNS5_IJNSA_ILi0EEESB_EEENSA_ILi512EEEEEENS5_IJSX_iEEEEEEEEEEESL_S14_NS4_8TiledMMAINS4_8MMA_AtomIJNS4_21SM100_MMA_MXF8F6F4_SSISJ_SJ_fSK_Li128ELi64ELNS4_4UMMA5MajorE0ELS19_0ELNS18_7ScaleInE0ELS1A_0EEEEEENSN_INS5_IJSB_SB_SB_EEENS5_IJSX_SX_SX_EEEEENS5_IJNS4_10UnderscoreES1G_S1G_EEEEENS5_IJNS4_23SM90_TMA_LOAD_MULTICASTES1J_EEENS5_IJNS4_14ComposedLayoutINS4_7SwizzleILi3ELi4ELi3EEENS4_18smem_ptr_flag_bitsILi8EEENSN_INS5_IJSC_SF_EEENS5_IJSF_SB_EEEEEEENSN_INS5_IJNS5_IJNS5_IJSQ_SB_EEENS5_IJSO_SB_EEEEEESB_NS5_IJSP_NSA_ILi2EEEEEEEEENS5_IJNS5_IJNS5_IJSV_SZ_EEESY_EEESX_NS5_IJSB_SZ_EEEEEEEEEEEvNS4_8identityENS5_IJNS4_13SM90_TMA_LOADES27_EEES25_vS26_EENS_8epilogue10collective18CollectiveEpilogueINS2A_23Sm100TmaWarpSpecializedILi3ELi2ELi32ELb1ELb0EEEJSI_NS5_IJNSN_ISF_SB_EENSN_ISO_SB_EEEEENS_10bfloat16_tESM_S2I_SM_NS2A_6fusion15FusionCallbacksIS2E_NS2J_17LinearCombinationIS2I_fS2I_fLNS_15FloatRoundStyleE2EEESI_S2H_JEEENS4_5SM1004TMEM4LOAD26SM100_TMEM_LOAD_32dp32b32xES27_NS1L_INS1M_ILi2ELi4ELi3EEENS1O_ILi16EEENSN_INS5_IJSC_SO_EEES1V_EEEENS4_39AutoVectorizingCopyWithAssumedAlignmentILi128EEENS4_14SM90_TMA_STOREES2X_S2Z_S2Z_EEEvvEEEEvNT_6ParamsE)
        /*082c*/ 	.short	0x0380
        /*082e*/ 	.short	0x0c00


	//----- nvinfo : EIATTR_SW_WAR
	.align		4
.L_55:
        /*0830*/ 	.byte	0x04, 0x36
        /*0832*/ 	.short	(.L_57 - .L_56)
.L_56:
        /*0834*/ 	.word	0x00000008
.L_57:


//--------------------- .nv.callgraph             --------------------------
	.section	.nv.callgraph,"",@"SHT_CUDA_CALLGRAPH"
	.align	4
	.sectionentsize	8
	.align		4
        /*0000*/ 	.word	0x00000000
	.align		4
        /*0004*/ 	.word	0xffffffff
	.align		4
        /*0008*/ 	.word	index@(_ZN7cutlass13device_kernelINS_4gemm6kernel13GemmUniversalIN4cute5tupleIJiiiiEEENS1_10collective13CollectiveMmaINS1_46MainloopSm100TmaUmmaWarpSpecializedBlockScaledILi4ELi2ELi2ENS5_IJNS4_1CILi1EEENSA_ILi8EEESB_EEEEENS5_IJNSA_ILi128EEENSA_ILi64EEENSA_ILi256EEEEEENS5_IJNS_12float_e4m3_tENS_13float_ue8m0_tEEEENS5_IJNS5_IJlSB_lEEENS4_6LayoutINS5_IJNS5_IJNS5_IJNSA_ILi32EEENSA_ILi4EEEEEEiEEESR_NS5_IJSB_iEEEEEENS5_IJNS5_IJNS5_IJNSA_ILi16EEESP_EEEiEEENS5_IJNS5_IJNSA_ILi0EEESB_EEENSA_ILi512EEEEEENS5_IJSX_iEEEEEEEEEEESL_S14_NS4_8TiledMMAINS4_8MMA_AtomIJNS4_21SM100_MMA_MXF8F6F4_SSISJ_SJ_fSK_Li128ELi64ELNS4_4UMMA5MajorE0ELS19_0ELNS18_7ScaleInE0ELS1A_0EEEEEENSN_INS5_IJSB_SB_SB_EEENS5_IJSX_SX_SX_EEEEENS5_IJNS4_10UnderscoreES1G_S1G_EEEEENS5_IJNS4_23SM90_TMA_LOAD_MULTICASTES1J_EEENS5_IJNS4_14ComposedLayoutINS4_7SwizzleILi3ELi4ELi3EEENS4_18smem_ptr_flag_bitsILi8EEENSN_INS5_IJSC_SF_EEENS5_IJSF_SB_EEEEEEENSN_INS5_IJNS5_IJNS5_IJSQ_SB_EEENS5_IJSO_SB_EEEEEESB_NS5_IJSP_NSA_ILi2EEEEEEEEENS5_IJNS5_IJNS5_IJSV_SZ_EEESY_EEESX_NS5_IJSB_SZ_EEEEEEEEEEEvNS4_8identityENS5_IJNS4_13SM90_TMA_LOADES27_EEES25_vS26_EENS_8epilogue10collective18CollectiveEpilogueINS2A_23Sm100TmaWarpSpecializedILi3ELi2ELi32ELb1ELb0EEEJSI_NS5_IJNSN_ISF_SB_EENSN_ISO_SB_EEEEENS_10bfloat16_tESM_S2I_SM_NS2A_6fusion15FusionCallbacksIS2E_NS2J_17LinearCombinationIS2I_fS2I_fLNS_15FloatRoundStyleE2EEESI_S2H_JEEENS4_5SM1004TMEM4LOAD26SM100_TMEM_LOAD_32dp32b32xES27_NS1L_INS1M_ILi2ELi4ELi3EEENS1O_ILi16EEENSN_INS5_IJSC_SO_EEES1V_EEEENS4_39AutoVectorizingCopyWithAssumedAlignmentILi128EEENS4_14SM90_TMA_STOREES2X_S2Z_S2Z_EEEvvEEEEvNT_6ParamsE)
	.align		4
        /*000c*/ 	.word	index@(__assertfail)
	.align		4
        /*0010*/ 	.word	0x00000000
	.align		4
        /*0014*/ 	.word	0xfffffffe
	.align		4
        /*0018*/ 	.word	0x00000000
	.align		4
        /*001c*/ 	.word	0xfffffffd
	.align		4
        /*0020*/ 	.word	0x00000000
	.align		4
        /*0024*/ 	.word	0xfffffffc


//--------------------- .nv.constant4             --------------------------
	.section	.nv.constant4,"a",@progbits
	.align	8
	.align		8
.nv.constant4:
        /*0000*/ 	.dword	__assertfail
	.align		8
        /*0008*/ 	.dword	__unnamed_1
	.align		8
        /*0010*/ 	.dword	__unnamed_2
	.align		8
        /*0018*/ 	.dword	_ZN40_INTERNAL_7cc25b38_4_k_cu_de668b62_337064cuda3std3__45__cpo5beginE
	.align		8
        /*0020*/ 	.dword	_ZN40_INTERNAL_7cc25b38_4_k_cu_de668b62_337064cuda3std3__45__cpo3endE
	.align		8
        /*0028*/ 	.dword	_ZN40_INTERNAL_7cc25b38_4_k_cu_de668b62_337064cuda3std3__45__cpo6cbeginE
	.align		8
        /*0030*/ 	.dword	_ZN40_INTERNAL_7cc25b38_4_k_cu_de668b62_337064cuda3std3__45__cpo4cendE
	.align		8
        /*0038*/ 	.dword	_ZN40_INTERNAL_7cc25b38_4_k_cu_de668b62_337064cuda3std3__442_GLOBAL__N__7cc25b38_4_k_cu_de668b62_337066ignoreE
	.align		8
        /*0040*/ 	.dword	_ZN40_INTERNAL_7cc25b38_4_k_cu_de668b62_337064cuda3std3__419piecewise_constructE
	.align		8
        /*0048*/ 	.dword	_ZN40_INTERNAL_7cc25b38_4_k_cu_de668b62_337064cuda3std3__48in_placeE
	.align		8
        /*0050*/ 	.dword	_ZN40_INTERNAL_7cc25b38_4_k_cu_de668b62_337064cuda3std6ranges3__45__cpo4swapE
	.align		8
        /*0058*/ 	.dword	_ZN40_INTERNAL_7cc25b38_4_k_cu_de668b62_337064cuda3std6ranges3__45__cpo9iter_moveE
	.align		8
        /*0060*/ 	.dword	_ZN40_INTERNAL_7cc25b38_4_k_cu_de668b62_337064cute7productE
	.align		8
        /*0068*/ 	.dword	_ZN40_INTERNAL_7cc25b38_4_k_cu_de668b62_337064cute1_E
	.align		8
        /*0070*/ 	.dword	$str$25
	.align		8
        /*0078*/ 	.dword	$str$26
	.align		8
        /*0080*/ 	.dword	$str$27
	.align		8
        /*0088*/ 	.dword	$str$28


//--------------------- .text._ZN7cutlass13device_kernelINS_4gemm6kernel13GemmUniversalIN4cute5tupleIJiiiiEEENS1_10collective13CollectiveMmaINS1_46MainloopSm100TmaUmmaWarpSpecializedBlockScaledILi4ELi2ELi2ENS5_IJNS4_1CILi1EEENSA_ILi8EEESB_EEEEENS5_IJNSA_ILi128EEENSA_ILi64EEENSA_ILi256EEEEEENS5_IJNS_12float_e4m3_tENS_13float_ue8m0_tEEEENS5_IJNS5_IJlSB_lEEENS4_6LayoutINS5_IJNS5_IJNS5_IJNSA_ILi32EEENSA_ILi4EEEEEEiEEESR_NS5_IJSB_iEEEEEENS5_IJNS5_IJNS5_IJNSA_ILi16EEESP_EEEiEEENS5_IJNS5_IJNSA_ILi0EEESB_EEENSA_ILi512EEEEEENS5_IJSX_iEEEEEEEEEEESL_S14_NS4_8TiledMMAINS4_8MMA_AtomIJNS4_21SM100_MMA_MXF8F6F4_SSISJ_SJ_fSK_Li128ELi64ELNS4_4UMMA5MajorE0ELS19_0ELNS18_7ScaleInE0ELS1A_0EEEEEENSN_INS5_IJSB_SB_SB_EEENS5_IJSX_SX_SX_EEEEENS5_IJNS4_10UnderscoreES1G_S1G_EEEEENS5_IJNS4_23SM90_TMA_LOAD_MULTICASTES1J_EEENS5_IJNS4_14ComposedLayoutINS4_7SwizzleILi3ELi4ELi3EEENS4_18smem_ptr_flag_bitsILi8EEENSN_INS5_IJSC_SF_EEENS5_IJSF_SB_EEEEEEENSN_INS5_IJNS5_IJNS5_IJSQ_SB_EEENS5_IJSO_SB_EEEEEESB_NS5_IJSP_NSA_ILi2EEEEEEEEENS5_IJNS5_IJNS5_IJSV_SZ_EEESY_EEESX_NS5_IJSB_SZ_EEEEEEEEEEEvNS4_8identityENS5_IJNS4_13SM90_TMA_LOADES27_EEES25_vS26_EENS_8epilogue10collective18CollectiveEpilogueINS2A_23Sm100TmaWarpSpecializedILi3ELi2ELi32ELb1ELb0EEEJSI_NS5_IJNSN_ISF_SB_EENSN_ISO_SB_EEEEENS_10bfloat16_tESM_S2I_SM_NS2A_6fusion15FusionCallbacksIS2E_NS2J_17LinearCombinationIS2I_fS2I_fLNS_15FloatRoundStyleE2EEESI_S2H_JEEENS4_5SM1004TMEM4LOAD26SM100_TMEM_LOAD_32dp32b32xES27_NS1L_INS1M_ILi2ELi4ELi3EEENS1O_ILi16EEENSN_INS5_IJSC_SO_EEES1V_EEEENS4_39AutoVectorizingCopyWithAssumedAlignmentILi128EEENS4_14SM90_TMA_STOREES2X_S2Z_S2Z_EEEvvEEEEvNT_6ParamsE --------------------------
	.section	.text._ZN7cutlass13device_kernelINS_4gemm6kernel13GemmUniversalIN4cute5tupleIJiiiiEEENS1_10collective13CollectiveMmaINS1_46MainloopSm100TmaUmmaWarpSpecializedBlockScaledILi4ELi2ELi2ENS5_IJNS4_1CILi1EEENSA_ILi8EEESB_EEEEENS5_IJNSA_ILi128EEENSA_ILi64EEENSA_ILi256EEEEEENS5_IJNS_12float_e4m3_tENS_13float_ue8m0_tEEEENS5_IJNS5_IJlSB_lEEENS4_6LayoutINS5_IJNS5_IJNS5_IJNSA_ILi32EEENSA_ILi4EEEEEEiEEESR_NS5_IJSB_iEEEEEENS5_IJNS5_IJNS5_IJNSA_ILi16EEESP_EEEiEEENS5_IJNS5_IJNSA_ILi0EEESB_EEENSA_ILi512EEEEEENS5_IJSX_iEEEEEEEEEEESL_S14_NS4_8TiledMMAINS4_8MMA_AtomIJNS4_21SM100_MMA_MXF8F6F4_SSISJ_SJ_fSK_Li128ELi64ELNS4_4UMMA5MajorE0ELS19_0ELNS18_7ScaleInE0ELS1A_0EEEEEENSN_INS5_IJSB_SB_SB_EEENS5_IJSX_SX_SX_EEEEENS5_IJNS4_10UnderscoreES1G_S1G_EEEEENS5_IJNS4_23SM90_TMA_LOAD_MULTICASTES1J_EEENS5_IJNS4_14ComposedLayoutINS4_7SwizzleILi3ELi4ELi3EEENS4_18smem_ptr_flag_bitsILi8EEENSN_INS5_IJSC_SF_EEENS5_IJSF_SB_EEEEEEENSN_INS5_IJNS5_IJNS5_IJSQ_SB_EEENS5_IJSO_SB_EEEEEESB_NS5_IJSP_NSA_ILi2EEEEEEEEENS5_IJNS5_IJNS5_IJSV_SZ_EEESY_EEESX_NS5_IJSB_SZ_EEEEEEEEEEEvNS4_8identityENS5_IJNS4_13SM90_TMA_LOADES27_EEES25_vS26_EENS_8epilogue10collective18CollectiveEpilogueINS2A_23Sm100TmaWarpSpecializedILi3ELi2ELi32ELb1ELb0EEEJSI_NS5_IJNSN_ISF_SB_EENSN_ISO_SB_EEEEENS_10bfloat16_tESM_S2I_SM_NS2A_6fusion15FusionCallbacksIS2E_NS2J_17LinearCombinationIS2I_fS2I_fLNS_15FloatRoundStyleE2EEESI_S2H_JEEENS4_5SM1004TMEM4LOAD26SM100_TMEM_LOAD_32dp32b32xES27_NS1L_INS1M_ILi2ELi4ELi3EEENS1O_ILi16EEENSN_INS5_IJSC_SO_EEES1V_EEEENS4_39AutoVectorizingCopyWithAssumedAlignmentILi128EEENS4_14SM90_TMA_STOREES2X_S2Z_S2Z_EEEvvEEEEvNT_6ParamsE,"ax",@progbits
	.align	128
.text._ZN7cutlass13device_kernelINS_4gemm6kernel13GemmUniversalIN4cute5tupleIJiiiiEEENS1_10collective13CollectiveMmaINS1_46MainloopSm100TmaUmmaWarpSpecializedBlockScaledILi4ELi2ELi2ENS5_IJNS4_1CILi1EEENSA_ILi8EEESB_EEEEENS5_IJNSA_ILi128EEENSA_ILi64EEENSA_ILi256EEEEEENS5_IJNS_12float_e4m3_tENS_13float_ue8m0_tEEEENS5_IJNS5_IJlSB_lEEENS4_6LayoutINS5_IJNS5_IJNS5_IJNSA_ILi32EEENSA_ILi4EEEEEEiEEESR_NS5_IJSB_iEEEEEENS5_IJNS5_IJNS5_IJNSA_ILi16EEESP_EEEiEEENS5_IJNS5_IJNSA_ILi0EEESB_EEENSA_ILi512EEEEEENS5_IJSX_iEEEEEEEEEEESL_S14_NS4_8TiledMMAINS4_8MMA_AtomIJNS4_21SM100_MMA_MXF8F6F4_SSISJ_SJ_fSK_Li128ELi64ELNS4_4UMMA5MajorE0ELS19_0ELNS18_7ScaleInE0ELS1A_0EEEEEENSN_INS5_IJSB_SB_SB_EEENS5_IJSX_SX_SX_EEEEENS5_IJNS4_10UnderscoreES1G_S1G_EEEEENS5_IJNS4_23SM90_TMA_LOAD_MULTICASTES1J_EEENS5_IJNS4_14ComposedLayoutINS4_7SwizzleILi3ELi4ELi3EEENS4_18smem_ptr_flag_bitsILi8EEENSN_INS5_IJSC_SF_EEENS5_IJSF_SB_EEEEEEENSN_INS5_IJNS5_IJNS5_IJSQ_SB_EEENS5_IJSO_SB_EEEEEESB_NS5_IJSP_NSA_ILi2EEEEEEEEENS5_IJNS5_IJNS5_IJSV_SZ_EEESY_EEESX_NS5_IJSB_SZ_EEEEEEEEEEEvNS4_8identityENS5_IJNS4_13SM90_TMA_LOADES27_EEES25_vS26_EENS_8epilogue10collective18CollectiveEpilogueINS2A_23Sm100TmaWarpSpecializedILi3ELi2ELi32ELb1ELb0EEEJSI_NS5_IJNSN_ISF_SB_EENSN_ISO_SB_EEEEENS_10bfloat16_tESM_S2I_SM_NS2A_6fusion15FusionCallbacksIS2E_NS2J_17LinearCombinationIS2I_fS2I_fLNS_15FloatRoundStyleE2EEESI_S2H_JEEENS4_5SM1004TMEM4LOAD26SM100_TMEM_LOAD_32dp32b32xES27_NS1L_INS1M_ILi2ELi4ELi3EEENS1O_ILi16EEENSN_INS5_IJSC_SO_EEES1V_EEEENS4_39AutoVectorizingCopyWithAssumedAlignmentILi128EEENS4_14SM90_TMA_STOREES2X_S2Z_S2Z_EEEvvEEEEvNT_6ParamsE:
        .type           _ZN7cutlass13device_kernelINS_4gemm6kernel13GemmUniversalIN4cute5tupleIJiiiiEEENS1_10collective13CollectiveMmaINS1_46MainloopSm100TmaUmmaWarpSpecializedBlockScaledILi4ELi2ELi2ENS5_IJNS4_1CILi1EEENSA_ILi8EEESB_EEEEENS5_IJNSA_ILi128EEENSA_ILi64EEENSA_ILi256EEEEEENS5_IJNS_12float_e4m3_tENS_13float_ue8m0_tEEEENS5_IJNS5_IJlSB_lEEENS4_6LayoutINS5_IJNS5_IJNS5_IJNSA_ILi32EEENSA_ILi4EEEEEEiEEESR_NS5_IJSB_iEEEEEENS5_IJNS5_IJNS5_IJNSA_ILi16EEESP_EEEiEEENS5_IJNS5_IJNSA_ILi0EEESB_EEENSA_ILi512EEEEEENS5_IJSX_iEEEEEEEEEEESL_S14_NS4_8TiledMMAINS4_8MMA_AtomIJNS4_21SM100_MMA_MXF8F6F4_SSISJ_SJ_fSK_Li128ELi64ELNS4_4UMMA5MajorE0ELS19_0ELNS18_7ScaleInE0ELS1A_0EEEEEENSN_INS5_IJSB_SB_SB_EEENS5_IJSX_SX_SX_EEEEENS5_IJNS4_10UnderscoreES1G_S1G_EEEEENS5_IJNS4_23SM90_TMA_LOAD_MULTICASTES1J_EEENS5_IJNS4_14ComposedLayoutINS4_7SwizzleILi3ELi4ELi3EEENS4_18smem_ptr_flag_bitsILi8EEENSN_INS5_IJSC_SF_EEENS5_IJSF_SB_EEEEEEENSN_INS5_IJNS5_IJNS5_IJSQ_SB_EEENS5_IJSO_SB_EEEEEESB_NS5_IJSP_NSA_ILi2EEEEEEEEENS5_IJNS5_IJNS5_IJSV_SZ_EEESY_EEESX_NS5_IJSB_SZ_EEEEEEEEEEEvNS4_8identityENS5_IJNS4_13SM90_TMA_LOADES27_EEES25_vS26_EENS_8epilogue10collective18CollectiveEpilogueINS2A_23Sm100TmaWarpSpecializedILi3ELi2ELi32ELb1ELb0EEEJSI_NS5_IJNSN_ISF_SB_EENSN_ISO_SB_EEEEENS_10bfloat16_tESM_S2I_SM_NS2A_6fusion15FusionCallbacksIS2E_NS2J_17LinearCombinationIS2I_fS2I_fLNS_15FloatRoundStyleE2EEESI_S2H_JEEENS4_5SM1004TMEM4LOAD26SM100_TMEM_LOAD_32dp32b32xES27_NS1L_INS1M_ILi2ELi4ELi3EEENS1O_ILi16EEENSN_INS5_IJSC_SO_EEES1V_EEEENS4_39AutoVectorizingCopyWithAssumedAlignmentILi128EEENS4_14SM90_TMA_STOREES2X_S2Z_S2Z_EEEvvEEEEvNT_6ParamsE,@function
        .size           _ZN7cutlass13device_kernelINS_4gemm6kernel13GemmUniversalIN4cute5tupleIJiiiiEEENS1_10collective13CollectiveMmaINS1_46MainloopSm100TmaUmmaWarpSpecializedBlockScaledILi4ELi2ELi2ENS5_IJNS4_1CILi1EEENSA_ILi8EEESB_EEEEENS5_IJNSA_ILi128EEENSA_ILi64EEENSA_ILi256EEEEEENS5_IJNS_12float_e4m3_tENS_13float_ue8m0_tEEEENS5_IJNS5_IJlSB_lEEENS4_6LayoutINS5_IJNS5_IJNS5_IJNSA_ILi32EEENSA_ILi4EEEEEEiEEESR_NS5_IJSB_iEEEEEENS5_IJNS5_IJNS5_IJNSA_ILi16EEESP_EEEiEEENS5_IJNS5_IJNSA_ILi0EEESB_EEENSA_ILi512EEEEEENS5_IJSX_iEEEEEEEEEEESL_S14_NS4_8TiledMMAINS4_8MMA_AtomIJNS4_21SM100_MMA_MXF8F6F4_SSISJ_SJ_fSK_Li128ELi64ELNS4_4UMMA5MajorE0ELS19_0ELNS18_7ScaleInE0ELS1A_0EEEEEENSN_INS5_IJSB_SB_SB_EEENS5_IJSX_SX_SX_EEEEENS5_IJNS4_10UnderscoreES1G_S1G_EEEEENS5_IJNS4_23SM90_TMA_LOAD_MULTICASTES1J_EEENS5_IJNS4_14ComposedLayoutINS4_7SwizzleILi3ELi4ELi3EEENS4_18smem_ptr_flag_bitsILi8EEENSN_INS5_IJSC_SF_EEENS5_IJSF_SB_EEEEEEENSN_INS5_IJNS5_IJNS5_IJSQ_SB_EEENS5_IJSO_SB_EEEEEESB_NS5_IJSP_NSA_ILi2EEEEEEEEENS5_IJNS5_IJNS5_IJSV_SZ_EEESY_EEESX_NS5_IJSB_SZ_EEEEEEEEEEEvNS4_8identityENS5_IJNS4_13SM90_TMA_LOADES27_EEES25_vS26_EENS_8epilogue10collective18CollectiveEpilogueINS2A_23Sm100TmaWarpSpecializedILi3ELi2ELi32ELb1ELb0EEEJSI_NS5_IJNSN_ISF_SB_EENSN_ISO_SB_EEEEENS_10bfloat16_tESM_S2I_SM_NS2A_6fusion15FusionCallbacksIS2E_NS2J_17LinearCombinationIS2I_fS2I_fLNS_15FloatRoundStyleE2EEESI_S2H_JEEENS4_5SM1004TMEM4LOAD26SM100_TMEM_LOAD_32dp32b32xES27_NS1L_INS1M_ILi2ELi4ELi3EEENS1O_ILi16EEENSN_INS5_IJSC_SO_EEES1V_EEEENS4_39AutoVectorizingCopyWithAssumedAlignmentILi128EEENS4_14SM90_TMA_STOREES2X_S2Z_S2Z_EEEvvEEEEvNT_6ParamsE,(.L_x_161 - _ZN7cutlass13device_kernelINS_4gemm6kernel13GemmUniversalIN4cute5tupleIJiiiiEEENS1_10collective13CollectiveMmaINS1_46MainloopSm100TmaUmmaWarpSpecializedBlockScaledILi4ELi2ELi2ENS5_IJNS4_1CILi1EEENSA_ILi8EEESB_EEEEENS5_IJNSA_ILi128EEENSA_ILi64EEENSA_ILi256EEEEEENS5_IJNS_12float_e4m3_tENS_13float_ue8m0_tEEEENS5_IJNS5_IJlSB_lEEENS4_6LayoutINS5_IJNS5_IJNS5_IJNSA_ILi32EEENSA_ILi4EEEEEEiEEESR_NS5_IJSB_iEEEEEENS5_IJNS5_IJNS5_IJNSA_ILi16EEESP_EEEiEEENS5_IJNS5_IJNSA_ILi0EEESB_EEENSA_ILi512EEEEEENS5_IJSX_iEEEEEEEEEEESL_S14_NS4_8TiledMMAINS4_8MMA_AtomIJNS4_21SM100_MMA_MXF8F6F4_SSISJ_SJ_fSK_Li128ELi64ELNS4_4UMMA5MajorE0ELS19_0ELNS18_7ScaleInE0ELS1A_0EEEEEENSN_INS5_IJSB_SB_SB_EEENS5_IJSX_SX_SX_EEEEENS5_IJNS4_10UnderscoreES1G_S1G_EEEEENS5_IJNS4_23SM90_TMA_LOAD_MULTICASTES1J_EEENS5_IJNS4_14ComposedLayoutINS4_7SwizzleILi3ELi4ELi3EEENS4_18smem_ptr_flag_bitsILi8EEENSN_INS5_IJSC_SF_EEENS5_IJSF_SB_EEEEEEENSN_INS5_IJNS5_IJNS5_IJSQ_SB_EEENS5_IJSO_SB_EEEEEESB_NS5_IJSP_NSA_ILi2EEEEEEEEENS5_IJNS5_IJNS5_IJSV_SZ_EEESY_EEESX_NS5_IJSB_SZ_EEEEEEEEEEEvNS4_8identityENS5_IJNS4_13SM90_TMA_LOADES27_EEES25_vS26_EENS_8epilogue10collective18CollectiveEpilogueINS2A_23Sm100TmaWarpSpecializedILi3ELi2ELi32ELb1ELb0EEEJSI_NS5_IJNSN_ISF_SB_EENSN_ISO_SB_EEEEENS_10bfloat16_tESM_S2I_SM_NS2A_6fusion15FusionCallbacksIS2E_NS2J_17LinearCombinationIS2I_fS2I_fLNS_15FloatRoundStyleE2EEESI_S2H_JEEENS4_5SM1004TMEM4LOAD26SM100_TMEM_LOAD_32dp32b32xES27_NS1L_INS1M_ILi2ELi4ELi3EEENS1O_ILi16EEENSN_INS5_IJSC_SO_EEES1V_EEEENS4_39AutoVectorizingCopyWithAssumedAlignmentILi128EEENS4_14SM90_TMA_STOREES2X_S2Z_S2Z_EEEvvEEEEvNT_6ParamsE)
        .other          _ZN7cutlass13device_kernelINS_4gemm6kernel13GemmUniversalIN4cute5tupleIJiiiiEEENS1_10collective13CollectiveMmaINS1_46MainloopSm100TmaUmmaWarpSpecializedBlockScaledILi4ELi2ELi2ENS5_IJNS4_1CILi1EEENSA_ILi8EEESB_EEEEENS5_IJNSA_ILi128EEENSA_ILi64EEENSA_ILi256EEEEEENS5_IJNS_12float_e4m3_tENS_13float_ue8m0_tEEEENS5_IJNS5_IJlSB_lEEENS4_6LayoutINS5_IJNS5_IJNS5_IJNSA_ILi32EEENSA_ILi4EEEEEEiEEESR_NS5_IJSB_iEEEEEENS5_IJNS5_IJNS5_IJNSA_ILi16EEESP_EEEiEEENS5_IJNS5_IJNSA_ILi0EEESB_EEENSA_ILi512EEEEEENS5_IJSX_iEEEEEEEEEEESL_S14_NS4_8TiledMMAINS4_8MMA_AtomIJNS4_21SM100_MMA_MXF8F6F4_SSISJ_SJ_fSK_Li128ELi64ELNS4_4UMMA5MajorE0ELS19_0ELNS18_7ScaleInE0ELS1A_0EEEEEENSN_INS5_IJSB_SB_SB_EEENS5_IJSX_SX_SX_EEEEENS5_IJNS4_10UnderscoreES1G_S1G_EEEEENS5_IJNS4_23SM90_TMA_LOAD_MULTICASTES1J_EEENS5_IJNS4_14ComposedLayoutINS4_7SwizzleILi3ELi4ELi3EEENS4_18smem_ptr_flag_bitsILi8EEENSN_INS5_IJSC_SF_EEENS5_IJSF_SB_EEEEEEENSN_INS5_IJNS5_IJNS5_IJSQ_SB_EEENS5_IJSO_SB_EEEEEESB_NS5_IJSP_NSA_ILi2EEEEEEEEENS5_IJNS5_IJNS5_IJSV_SZ_EEESY_EEESX_NS5_IJSB_SZ_EEEEEEEEEEEvNS4_8identityENS5_IJNS4_13SM90_TMA_LOADES27_EEES25_vS26_EENS_8epilogue10collective18CollectiveEpilogueINS2A_23Sm100TmaWarpSpecializedILi3ELi2ELi32ELb1ELb0EEEJSI_NS5_IJNSN_ISF_SB_EENSN_ISO_SB_EEEEENS_10bfloat16_tESM_S2I_SM_NS2A_6fusion15FusionCallbacksIS2E_NS2J_17LinearCombinationIS2I_fS2I_fLNS_15FloatRoundStyleE2EEESI_S2H_JEEENS4_5SM1004TMEM4LOAD26SM100_TMEM_LOAD_32dp32b32xES27_NS1L_INS1M_ILi2ELi4ELi3EEENS1O_ILi16EEENSN_INS5_IJSC_SO_EEES1V_EEEENS4_39AutoVectorizingCopyWithAssumedAlignmentILi128EEENS4_14SM90_TMA_STOREES2X_S2Z_S2Z_EEEvvEEEEvNT_6ParamsE,@"STO_CUDA_ENTRY STV_DEFAULT"
_ZN7cutlass13device_kernelINS_4gemm6kernel13GemmUniversalIN4cute5tupleIJiiiiEEENS1_10collective13CollectiveMmaINS1_46MainloopSm100TmaUmmaWarpSpecializedBlockScaledILi4ELi2ELi2ENS5_IJNS4_1CILi1EEENSA_ILi8EEESB_EEEEENS5_IJNSA_ILi128EEENSA_ILi64EEENSA_ILi256EEEEEENS5_IJNS_12float_e4m3_tENS_13float_ue8m0_tEEEENS5_IJNS5_IJlSB_lEEENS4_6LayoutINS5_IJNS5_IJNS5_IJNSA_ILi32EEENSA_ILi4EEEEEEiEEESR_NS5_IJSB_iEEEEEENS5_IJNS5_IJNS5_IJNSA_ILi16EEESP_EEEiEEENS5_IJNS5_IJNSA_ILi0EEESB_EEENSA_ILi512EEEEEENS5_IJSX_iEEEEEEEEEEESL_S14_NS4_8TiledMMAINS4_8MMA_AtomIJNS4_21SM100_MMA_MXF8F6F4_SSISJ_SJ_fSK_Li128ELi64ELNS4_4UMMA5MajorE0ELS19_0ELNS18_7ScaleInE0ELS1A_0EEEEEENSN_INS5_IJSB_SB_SB_EEENS5_IJSX_SX_SX_EEEEENS5_IJNS4_10UnderscoreES1G_S1G_EEEEENS5_IJNS4_23SM90_TMA_LOAD_MULTICASTES1J_EEENS5_IJNS4_14ComposedLayoutINS4_7SwizzleILi3ELi4ELi3EEENS4_18smem_ptr_flag_bitsILi8EEENSN_INS5_IJSC_SF_EEENS5_IJSF_SB_EEEEEEENSN_INS5_IJNS5_IJNS5_IJSQ_SB_EEENS5_IJSO_SB_EEEEEESB_NS5_IJSP_NSA_ILi2EEEEEEEEENS5_IJNS5_IJNS5_IJSV_SZ_EEESY_EEESX_NS5_IJSB_SZ_EEEEEEEEEEEvNS4_8identityENS5_IJNS4_13SM90_TMA_LOADES27_EEES25_vS26_EENS_8epilogue10collective18CollectiveEpilogueINS2A_23Sm100TmaWarpSpecializedILi3ELi2ELi32ELb1ELb0EEEJSI_NS5_IJNSN_ISF_SB_EENSN_ISO_SB_EEEEENS_10bfloat16_tESM_S2I_SM_NS2A_6fusion15FusionCallbacksIS2E_NS2J_17LinearCombinationIS2I_fS2I_fLNS_15FloatRoundStyleE2EEESI_S2H_JEEENS4_5SM1004TMEM4LOAD26SM100_TMEM_LOAD_32dp32b32xES27_NS1L_INS1M_ILi2ELi4ELi3EEENS1O_ILi16EEENSN_INS5_IJSC_SO_EEES1V_EEEENS4_39AutoVectorizingCopyWithAssumedAlignmentILi128EEENS4_14SM90_TMA_STOREES2X_S2Z_S2Z_EEEvvEEEEvNT_6ParamsE:
[----:B------:R-:W1:Y:S01]  /*0000*/  LDC R1, c[0x0][0x37c] ;  /* 0x0000df00ff017b82 */ /* 0x000e620000000800 */
[----:B------:R-:W2:Y:S01]  /*0010*/  S2R R93, SR_TID.X ;  /* 0x00000000005d7919 */ /* 0x000ea20000002100 */
[----:B------:R-:W3:Y:S01]  /*0020*/  LDCU.64 UR12, c[0x0][0xc90] ;  /* 0x00019200ff0c77ac */ /* 0x000ee20008000a00 */
[----:B------:R-:W-:Y:S02]  /*0030*/  PRMT R88, RZ, 0x7610, R88 ;  /* 0x00007610ff587816 */ /* 0x000fe40000000058 */
[----:B------:R-:W-:Y:S01]  /*0040*/  ELECT P6, URZ, PT ;  /* 0x0000000000ff782f */ /* 0x000fe200038c0000 */
[----:B------:R-:W4:Y:S01]  /*0050*/  LDCU.64 UR56, c[0x0][0x358] ;  /* 0x00006b00ff3877ac */ /* 0x000f220008000a00 */
[----:B---3--:R-:W-:-:S04]  /*0060*/  UISETP.NE.U32.AND UP0, UPT, UR12, URZ, UPT ;  /* 0x000000ff0c00728c */ /* 0x008fc8000bf05070 */
[----:B------:R-:W-:Y:S01]  /*0070*/  UISETP.NE.AND.EX UP0, UPT, UR13, URZ, UPT, UP0 ;  /* 0x000000ff0d00728c */ /* 0x000fe2000bf05300 */
[----:B--2---:R-:W-:-:S05]  /*0080*/  SHF.R.U32.HI R92, RZ, 0x5, R93 ;  /* 0x00000005ff5c7819 */ /* 0x004fca000001165d */
[----:B------:R-:W2:Y:S02]  /*0090*/  SHFL.IDX PT, R0, R92, RZ, 0x1f ;  /* 0x00001fff5c007589 */ /* 0x000ea400000e0000 */
[----:B--2---:R-:W-:Y:S01]  /*00a0*/  R2UR UR14, R0 ;  /* 0x00000000000e72ca */ /* 0x004fe200000e0000 */
[----:B-1--4-:R-:W-:-:S14]  /*00b0*/  BRA.U UP0, `(.L_x_0) ;  /* 0x00000001002c7547 */ /* 0x012fdc000b800000 */
[----:B------:R-:W1:Y:S02]  /*00c0*/  LDCU.64 UR4, c[0x0][0xc88] ;  /* 0x00019100ff0477ac */ /* 0x000e640008000a00 */
[----:B-1----:R-:W-:-:S04]  /*00d0*/  UISETP.NE.U32.AND UP0, UPT, UR4, URZ, UPT ;  /* 0x000000ff0400728c */ /* 0x002fc8000bf05070 */
[----:B------:R-:W-:-:S09]  /*00e0*/  UISETP.NE.AND.EX UP0, UPT, UR5, URZ, UPT, UP0 ;  /* 0x000000ff0500728c */ /* 0x000fd2000bf05300 */
[----:B------:R-:W-:Y:S05]  /*00f0*/  BRA.U !UP0, `(.L_x_1) ;  /* 0x0000000108107547 */ /* 0x000fea000b800000 */
[----:B------:R-:W1:Y:S02]  /*0100*/  LDC.64 R2, c[0x0][0xc88] ;  /* 0x00032200ff027b82 */ /* 0x000e640000000a00 */
[----:B-1----:R1:W5:Y:S01]  /*0110*/  LDG.E R49, desc[UR56][R2.64] ;  /* 0x0000003802317981 */ /* 0x002362000c1e1900 */
[----:B------:R-:W-:Y:S01]  /*0120*/  HFMA2 R88, -RZ, RZ, 0, 5.9604644775390625e-08 ;  /* 0x00000001ff587431 */ /* 0x000fe200000001ff */
[----:B------:R-:W-:Y:S05]  /*0130*/  BRA `(.L_x_0) ;  /* 0x00000000000c7947 */ /* 0x000fea0003800000 */
.L_x_1:
[----:B------:R-:W1:Y:S01]  /*0140*/  LDCU UR4, c[0x0][0xc80] ;  /* 0x00019000ff0477ac */ /* 0x000e620008000800 */
[----:B------:R-:W-:Y:S01]  /*0150*/  HFMA2 R88, -RZ, RZ, 0, 5.9604644775390625e-08 ;  /* 0x00000001ff587431 */ /* 0x000fe200000001ff */
[----:B-1----:R-:W-:-:S07]  /*0160*/  MOV R49, UR4 ;  /* 0x0000000400317c02 */ /* 0x002fce0008000f00 */
.L_x_0:
[----:B------:R-:W2:Y:S02]  /*0170*/  LDCU.64 UR4, c[0x0][0xcb0] ;  /* 0x00019600ff0477ac */ /* 0x000ea40008000a00 */
[----:B--2---:R-:W-:-:S04]  /*0180*/  UISETP.NE.U32.AND UP0, UPT, UR4, URZ, UPT ;  /* 0x000000ff0400728c */ /* 0x004fc8000bf05070 */
[----:B------:R-:W-:-:S09]  /*0190*/  UISETP.NE.AND.EX UP0, UPT, UR5, URZ, UPT, UP0 ;  /* 0x000000ff0500728c */ /* 0x000fd2000bf05300 */
[----:B------:R-:W-:Y:S05]  /*01a0*/  BRA.U UP0, `(.L_x_2) ;  /* 0x0000000100247547 */ /* 0x000fea000b800000 */
[----:B------:R-:W2:Y:S02]  /*01b0*/  LDCU.64 UR4, c[0x0][0xca8] ;  /* 0x00019500ff0477ac */ /* 0x000ea40008000a00 */
[----:B--2---:R-:W-:-:S04]  /*01c0*/  UISETP.NE.U32.AND UP0, UPT, UR4, URZ, UPT ;  /* 0x000000ff0400728c */ /* 0x004fc8000bf05070 */
[----:B------:R-:W-:-:S09]  /*01d0*/  UISETP.NE.AND.EX UP0, UPT, UR5, URZ, UPT, UP0 ;  /* 0x000000ff0500728c */ /* 0x000fd2000bf05300 */
[----:B------:R-:W-:Y:S05]  /*01e0*/  BRA.U !UP0, `(.L_x_3) ;  /* 0x00000001080c7547 */ /* 0x000fea000b800000 */
[----:B-1----:R-:W1:Y:S02]  /*01f0*/  LDC.64 R2, c[0x0][0xca8] ;  /* 0x00032a00ff027b82 */ /* 0x002e640000000a00 */
[----:B-1----:R2:W5:Y:S01]  /*0200*/  LDG.E R47, desc[UR56][R2.64] ;  /* 0x00000038022f7981 */ /* 0x002562000c1e1900 */
[----:B------:R-:W-:Y:S05]  /*0210*/  BRA `(.L_x_2) ;  /* 0x0000000000087947 */ /* 0x000fea0003800000 */
.L_x_3:
[----:B------:R-:W2:Y:S02]  /*0220*/  LDCU UR4, c[0x0][0xca0] ;  /* 0x00019400ff0477ac */ /* 0x000ea40008000800 */
[----:B--2---:R-:W-:Y:S02]  /*0230*/  MOV R47, UR4 ;  /* 0x00000004002f7c02 */ /* 0x004fe40008000f00 */
.L_x_2:
[----:B------:R-:W-:Y:S01]  /*0240*/  IMAD.U32 R0, RZ, RZ, UR14 ;  /* 0x0000000eff007e24 */ /* 0x000fe2000f8e00ff */
[----:B------:R-:W-:Y:S04]  /*0250*/  BSSY.RECONVERGENT B0, `(.L_x_4) ;  /* 0x0000012000007945 */ /* 0x000fe80003800200 */
[C---:B------:R-:W-:Y:S02]  /*0260*/  ISETP.NE.OR P1, PT, R0.reuse, 0x1, !P6 ;  /* 0x000000010000780c */ /* 0x040fe40007725670 */
[----:B------:R-:W-:-:S11]  /*0270*/  ISETP.NE.OR P0, PT, R0, 0x3, !P6 ;  /* 0x000000030000780c */ /* 0x000fd60007705670 */
[----:B------:R-:W-:Y:S05]  /*0280*/  @P1 BRA `(.L_x_5) ;  /* 0x0000000000381947 */ /* 0x000fea0003800000 */
[----:B------:R-:W3:Y:S02]  /*0290*/  LDCU.64 UR4, c[0x0][0x348] ;  /* 0x00006900ff0477ac */ /* 0x000ee40008000a00 */
[----:B---3--:R-:W-:Y:S02]  /*02a0*/  UIADD3 UR10, UP3, UPT, UR4, 0x80, URZ ;  /* 0x00000080040a7890 */ /* 0x008fe4000ff7e0ff */
[----:B------:R-:W-:Y:S02]  /*02b0*/  UIADD3 UR8, UP2, UPT, UR4, 0x180, URZ ;  /* 0x0000018004087890 */ /* 0x000fe4000ff5e0ff */
[----:B------:R-:W-:Y:S02]  /*02c0*/  UIADD3 UR6, UP1, UPT, UR4, 0x280, URZ ;  /* 0x0000028004067890 */ /* 0x000fe4000ff3e0ff */
[----:B------:R-:W-:Y:S02]  /*02d0*/  UIADD3 UR4, UP0, UPT, UR4, 0x380, URZ ;  /* 0x0000038004047890 */ /* 0x000fe4000ff1e0ff */
[----:B------:R-:W-:-:S02]  /*02e0*/  UIADD3.X UR11, UPT, UPT, URZ, UR5, URZ, UP3, !UPT ;  /* 0x00000005ff0b7290 */ /* 0x000fc40009ffe4ff */
[----:B------:R-:W-:Y:S02]  /*02f0*/  UIADD3.X UR9, UPT, UPT, URZ, UR5, URZ, UP2, !UPT ;  /* 0x00000005ff097290 */ /* 0x000fe400097fe4ff */
[----:B------:R-:W-:Y:S02]  /*0300*/  UIADD3.X UR7, UPT, UPT, URZ, UR5, URZ, UP1, !UPT ;  /* 0x00000005ff077290 */ /* 0x000fe40008ffe4ff */
[----:B------:R-:W-:-:S03]  /*0310*/  UIADD3.X UR5, UPT, UPT, URZ, UR5, URZ, UP0, !UPT ;  /* 0x00000005ff057290 */ /* 0x000fc600087fe4ff */
[----:B------:R3:W-:Y:S02]  /*0320*/  UTMACCTL.PF [UR10] ;  /* 0x000000000a0079b9 */ /* 0x0007e40008040000 */
[----:B------:R3:W-:Y:S02]  /*0330*/  UTMACCTL.PF [UR8] ;  /* 0x00000000080079b9 */ /* 0x0007e40008040000 */
[----:B------:R3:W-:Y:S02]  /*0340*/  UTMACCTL.PF [UR6] ;  /* 0x00000000060079b9 */ /* 0x0007e40008040000 */
[----:B------:R3:W-:Y:S02]  /*0350*/  UTMACCTL.PF [UR4] ;  /* 0x00000000040079b9 */ /* 0x0007e40008040000 */
[----:B---3--:R-:W-:Y:S01]  /*0360*/  NOP ;  /* 0x0000000000007918 */ /* 0x008fe20000000000 */
.L_x_5:
[----:B------:R-:W-:Y:S05]  /*0370*/  BSYNC.RECONVERGENT B0 ;  /* 0x0000000000007941 */ /* 0x000fea0003800200 */
.L_x_4:
[----:B------:R-:W-:Y:S04]  /*0380*/  BSSY.RECONVERGENT B0, `(.L_x_6) ;  /* 0x000000a000007945 */ /* 0x000fe80003800200 */
[----:B------:R-:W-:Y:S05]  /*0390*/  @P0 BRA `(.L_x_7) ;  /* 0x0000000000200947 */ /* 0x000fea0003800000 */
[----:B------:R-:W3:Y:S02]  /*03a0*/  LDCU.64 UR4, c[0x0][0x348] ;  /* 0x00006900ff0477ac */ /* 0x000ee40008000a00 */
[----:B---3--:R-:W-:Y:S02]  /*03b0*/  UIADD3 UR6, UP1, UPT, UR4, 0x980, URZ ;  /* 0x0000098004067890 */ /* 0x008fe4000ff3e0ff */
[----:B------:R-:W-:Y:S02]  /*03c0*/  UIADD3 UR4, UP0, UPT, UR4, 0xa80, URZ ;  /* 0x00000a8004047890 */ /* 0x000fe4000ff1e0ff */
[----:B------:R-:W-:Y:S02]  /*03d0*/  UIADD3.X UR7, UPT, UPT, URZ, UR5, URZ, UP1, !UPT ;  /* 0x00000005ff077290 */ /* 0x000fe40008ffe4ff */
[----:B------:R-:W-:-:S07]  /*03e0*/  UIADD3.X UR5, UPT, UPT, URZ, UR5, URZ, UP0, !UPT ;  /* 0x00000005ff057290 */ /* 0x000fce00087fe4ff */
[----:B------:R3:W-:Y:S02]  /*03f0*/  UTMACCTL.PF [UR6] ;  /* 0x00000000060079b9 */ /* 0x0007e40008040000 */
[----:B------:R3:W-:Y:S02]  /*0400*/  UTMACCTL.PF [UR4] ;  /* 0x00000000040079b9 */ /* 0x0007e40008040000 */
[----:B---3--:R-:W-:Y:S01]  /*0410*/  NOP ;  /* 0x0000000000007918 */ /* 0x008fe20000000000 */
.L_x_7:
[----:B------:R-:W-:Y:S05]  /*0420*/  BSYNC.RECONVERGENT B0 ;  /* 0x0000000000007941 */ /* 0x000fea0003800200 */
.L_x_6:
[----:B------:R-:W3:Y:S01]  /*0430*/  LDCU.64 UR4, c[0x0][0xc88] ;  /* 0x00019100ff0477ac */ /* 0x000ee20008000a00 */
[----:B------:R-:W-:Y:S02]  /*0440*/  UISETP.EQ.U32.AND UP1, UPT, UR12, URZ, UPT ;  /* 0x000000ff0c00728c */ /* 0x000fe4000bf22070 */
[----:B------:R-:W-:Y:S02]  /*0450*/  UPLOP3.LUT UP4, UPT, UPT, UPT, UPT, 0x80, 0x8 ;  /* 0x000000000008789c */ /* 0x000fe40003f8f070 */
[----:B---3--:R-:W-:-:S04]  /*0460*/  UISETP.NE.U32.AND UP0, UPT, UR4, URZ, UPT ;  /* 0x000000ff0400728c */ /* 0x008fc8000bf05070 */
[----:B------:R-:W-:-:S04]  /*0470*/  UISETP.NE.AND.EX UP0, UPT, UR5, URZ, UPT, UP0 ;  /* 0x000000ff0500728c */ /* 0x000fc8000bf05300 */
[----:B------:R-:W-:-:S04]  /*0480*/  UISETP.EQ.OR.EX UP2, UPT, UR13, URZ, !UP0, UP1 ;  /* 0x000000ff0d00728c */ /* 0x000fc8000c742710 */
[----:B------:R-:W-:-:S05]  /*0490*/  UP2UR UR53, UPR, URZ, 0x4 ;  /* 0x00000004ff357883 */ /* 0x000fca0008000000 */
[----:B------:R-:W-:Y:S07]  /*04a0*/  BRA.U !UP2, `(.L_x_8) ;  /* 0x000000010a207547 */ /* 0x000fee000b800000 */
[----:B------:R-:W-:Y:S01]  /*04b0*/  UISETP.NE.U32.AND UP1, UPT, UR12, URZ, UPT ;  /* 0x000000ff0c00728c */ /* 0x000fe2000bf25070 */
[----:B-----5:R-:W-:Y:S01]  /*04c0*/  FSETP.NEU.AND P0, PT, R49, RZ, PT ;  /* 0x000000ff3100720b */ /* 0x020fe20003f0d000 */
[----:B------:R-:W-:Y:S02]  /*04d0*/  USEL UR4, URZ, 0xffffffff, UP0 ;  /* 0xffffffffff047887 */ /* 0x000fe40008000000 */
[----:B------:R-:W-:-:S10]  /*04e0*/  UISETP.NE.AND.EX UP1, UPT, UR13, URZ, UPT, UP1 ;  /* 0x000000ff0d00728c */ /* 0x000fd4000bf25310 */
[----:B------:R-:W-:Y:S01]  /*04f0*/  VOTEU.ANY UP0, P0 ;  /* 0x0000000000ff7886 */ /* 0x000fe20000000100 */
[----:B------:R-:W-:-:S04]  /*0500*/  @!UP1 USEL UR4, URZ, 0xffffffff, UP0 ;  /* 0xffffffffff049887 */ /* 0x000fc80008000000 */
[----:B------:R-:W-:-:S04]  /*0510*/  ULOP3.LUT UR4, UR4, 0x1, URZ, 0xc0, !UPT ;  /* 0x0000000104047892 */ /* 0x000fc8000f8ec0ff */
[----:B------:R-:W-:-:S11]  /*0520*/  UISETP.NE.U32.AND UP4, UPT, UR4, 0x1, UPT ;  /* 0x000000010400788c */ /* 0x000fd6000bf85070 */
.L_x_8:
[----:B-12---:R-:W1:Y:S01]  /*0530*/  SHFL.IDX PT, R2, R92, RZ, 0x1f ;  /* 0x00001fff5c027589 */ /* 0x006e6200000e0000 */
[----:B------:R-:W-:-:S04]  /*0540*/  UISETP.NE.AND UP0, UPT, UR14, 0x2, UPT ;  /* 0x000000020e00788c */ /* 0x000fc8000bf05270 */
[----:B------:R-:W-:Y:S01]  /*0550*/  USEL UR55, URZ, 0x1, UP0 ;  /* 0x00000001ff377887 */ /* 0x000fe20008000000 */
[----:B-1----:R-:W-:-:S13]  /*0560*/  ISETP.NE.AND P0, PT, R2, RZ, PT ;  /* 0x000000ff0200720c */ /* 0x002fda0003f05270 */
[----:B------:R-:W-:Y:S05]  /*0570*/  @P0 BRA `(.L_x_9) ;  /* 0x0000000000580947 */ /* 0x000fea0003800000 */
[----:B------:R-:W1:Y:S01]  /*0580*/  S2UR UR4, SR_CgaCtaId ;  /* 0x00000000000479c3 */ /* 0x000e620000008800 */
[----:B------:R-:W-:Y:S01]  /*0590*/  UMOV UR5, 0x400 ;  /* 0x0000040000057882 */ /* 0x000fe20000000000 */
[----:B------:R-:W-:Y:S01]  /*05a0*/  UMOV UR8, 0x1 ;  /* 0x0000000100087882 */ /* 0x000fe20000000000 */
[----:B------:R-:W-:Y:S01]  /*05b0*/  UMOV UR6, 0x8 ;  /* 0x0000000800067882 */ /* 0x000fe20000000000 */
[----:B------:R-:W-:-:S04]  /*05c0*/  UIADD3 UR8, UPT, UPT, -UR8, 0x100000, URZ ;  /* 0x0010000008087890 */ /* 0x000fc8000fffe1ff */
[----:B------:R-:W-:Y:S02]  /*05d0*/  USHF.L.U32 UR9, UR8, 0xb, URZ ;  /* 0x0000000b08097899 */ /* 0x000fe400080006ff */
[----:B------:R-:W-:Y:S02]  /*05e0*/  USHF.L.U32 UR8, UR8, 0x1, URZ ;  /* 0x0000000108087899 */ /* 0x000fe400080006ff */
[----:B------:R-:W-:-:S04]  /*05f0*/  UIADD3 UR6, UPT, UPT, -UR6, 0x100000, URZ ;  /* 0x0010000006067890 */ /* 0x000fc8000fffe1ff */
[----:B------:R-:W-:Y:S02]  /*0600*/  USHF.L.U32 UR7, UR6, 0xb, URZ ;  /* 0x0000000b06077899 */ /* 0x000fe400080006ff */
[----:B------:R-:W-:Y:S01]  /*0610*/  USHF.L.U32 UR6, UR6, 0x1, URZ ;  /* 0x0000000106067899 */ /* 0x000fe200080006ff */
[----:B------:R-:W-:Y:S01]  /*0620*/  ELECT P0, URZ, PT ;  /* 0x0000000000ff782f */ /* 0x000fe20003800000 */
[----:B-1----:R-:W-:Y:S01]  /*0630*/  ULEA UR4, UR4, UR5, 0x18 ;  /* 0x0000000504047291 */ /* 0x002fe2000f8ec0ff */
[----:B------:R-:W1:Y:S11]  /*0640*/  FENCE.VIEW.ASYNC.S ;  /* 0x00000000000073c6 */ /* 0x000e760000000000 */
[----:B-1----:R1:W2:Y:S01]  /*0650*/  SYNCS.EXCH.64 URZ, [UR4], UR8 ;  /* 0x0000000804ff75b2 */ /* 0x0022a20008000100 */
[----:B------:R1:W3:Y:S01]  /*0660*/  SYNCS.EXCH.64 URZ, [UR4+0x20], UR6 ;  /* 0x0000200604ff75b2 */ /* 0x0002e20008000100 */
[----:B------:R1:W4:Y:S01]  /*0670*/  SYNCS.EXCH.64 URZ, [UR4+0x8], UR8 ;  /* 0x0000080804ff75b2 */ /* 0x0003220008000100 */
[----:B------:R1:W1:Y:S01]  /*0680*/  SYNCS.EXCH.64 URZ, [UR4+0x28], UR6 ;  /* 0x0000280604ff75b2 */ /* 0x0002620008000100 */
[----:B------:R1:W1:Y:S01]  /*0690*/  SYNCS.EXCH.64 URZ, [UR4+0x10], UR8 ;  /* 0x0000100804ff75b2 */ /* 0x0002620008000100 */
[----:B------:R1:W1:Y:S01]  /*06a0*/  SYNCS.EXCH.64 URZ, [UR4+0x30], UR6 ;  /* 0x0000300604ff75b2 */ /* 0x0002620008000100 */
[----:B------:R1:W1:Y:S01]  /*06b0*/  SYNCS.EXCH.64 URZ, [UR4+0x18], UR8 ;  /* 0x0000180804ff75b2 */ /* 0x0002620008000100 */
[----:B------:R1:W1:Y:S01]  /*06c0*/  SYNCS.EXCH.64 URZ, [UR4+0x38], UR6 ;  /* 0x0000380604ff75b2 */ /* 0x0002620008000100 */
[----:B------:R-:W-:Y:S01]  /*06d0*/  NOP ;  /* 0x0000000000007918 */ /* 0x000fe20000000000 */
.L_x_9:
[----:B------:R-:W2:Y:S01]  /*06e0*/  SHFL.IDX PT, R2, R92, RZ, 0x1f ;  /* 0x00001fff5c027589 */ /* 0x000ea200000e0000 */
[----:B------:R-:W-:Y:S01]  /*06f0*/  NOP ;  /* 0x0000000000007918 */ /* 0x000fe20000000000 */
[----:B--2---:R-:W-:-:S13]  /*0700*/  ISETP.NE.AND P0, PT, R2, 0x1, PT ;  /* 0x000000010200780c */ /* 0x004fda0003f05270 */
[----:B------:R-:W-:Y:S05]  /*0710*/  @P0 BRA `(.L_x_10) ;  /* 0x0000000000500947 */ /* 0x000fea0003800000 */
[----:B-1----:R-:W1:Y:S01]  /*0720*/  S2UR UR4, SR_CgaCtaId ;  /* 0x00000000000479c3 */ /* 0x002e620000008800 */
        /* <DEDUP_REMOVED lines=12> */
[----:B-1----:R2:W1:Y:S01]  /*07f0*/  SYNCS.EXCH.64 URZ, [UR4+0x40], UR8 ;  /* 0x0000400804ff75b2 */ /* 0x0024620008000100 */
[----:B------:R2:W1:Y:S01]  /*0800*/  SYNCS.EXCH.64 URZ, [UR4+0x58], UR6 ;  /* 0x0000580604ff75b2 */ /* 0x0004620008000100 */
[----:B------:R2:W1:Y:S01]  /*0810*/  SYNCS.EXCH.64 URZ, [UR4+0x48], UR8 ;  /* 0x0000480804ff75b2 */ /* 0x0004620008000100 */
[----:B------:R2:W1:Y:S01]  /*0820*/  SYNCS.EXCH.64 URZ, [UR4+0x60], UR6 ;  /* 0x0000600604ff75b2 */ /* 0x0004620008000100 */
[----:B------:R2:W1:Y:S01]  /*0830*/  SYNCS.EXCH.64 URZ, [UR4+0x50], UR8 ;  /* 0x0000500804ff75b2 */ /* 0x0004620008000100 */
[----:B------:R2:W1:Y:S02]  /*0840*/  SYNCS.EXCH.64 URZ, [UR4+0x68], UR6 ;  /* 0x0000680604ff75b2 */ /* 0x0004640008000100 */
[----:B--2---:R-:W-:Y:S01]  /*0850*/  NOP ;  /* 0x0000000000007918 */ /* 0x004fe20000000000 */
.L_x_10:
[----:B------:R-:W2:Y:S01]  /*0860*/  SHFL.IDX PT, R2, R92, RZ, 0x1f ;  /* 0x00001fff5c027589 */ /* 0x000ea200000e0000 */
[----:B------:R-:W-:Y:S01]  /*0870*/  NOP ;  /* 0x0000000000007918 */ /* 0x000fe20000000000 */
[----:B--2---:R-:W-:-:S13]  /*0880*/  ISETP.NE.AND P0, PT, R2, 0x3, PT ;  /* 0x000000030200780c */ /* 0x004fda0003f05270 */
[----:B------:R-:W-:Y:S05]  /*0890*/  @P0 BRA `(.L_x_11) ;  /* 0x0000000000300947 */ /* 0x000fea0003800000 */
[----:B-1----:R-:W1:Y:S01]  /*08a0*/  S2UR UR6, SR_CgaCtaId ;  /* 0x00000000000679c3 */ /* 0x002e620000008800 */
[----:B------:R-:W-:Y:S01]  /*08b0*/  UMOV UR4, 0x400 ;  /* 0x0000040000047882 */ /* 0x000fe20000000000 */
[----:B------:R-:W-:Y:S01]  /*08c0*/  UMOV UR5, 0x20 ;  /* 0x0000002000057882 */ /* 0x000fe20000000000 */
[----:B------:R-:W-:Y:S01]  /*08d0*/  ELECT P0, URZ, PT ;  /* 0x0000000000ff782f */ /* 0x000fe20003800000 */
[----:B-1----:R-:W-:Y:S02]  /*08e0*/  ULEA UR6, UR6, UR4, 0x18 ;  /* 0x0000000406067291 */ /* 0x002fe4000f8ec0ff */
[----:B------:R-:W-:-:S04]  /*08f0*/  UIADD3 UR4, UPT, UPT, -UR5, 0x100000, URZ ;  /* 0x0010000005047890 */ /* 0x000fc8000fffe1ff */
[----:B------:R-:W-:Y:S02]  /*0900*/  USHF.L.U32 UR5, UR4, 0xb, URZ ;  /* 0x0000000b04057899 */ /* 0x000fe400080006ff */
[----:B------:R-:W-:Y:S01]  /*0910*/  USHF.L.U32 UR4, UR4, 0x1, URZ ;  /* 0x0000000104047899 */ /* 0x000fe200080006ff */
[----:B------:R-:W1:Y:S11]  /*0920*/  FENCE.VIEW.ASYNC.S ;  /* 0x00000000000073c6 */ /* 0x000e760000000000 */
[----:B-1----:R2:W1:Y:S01]  /*0930*/  SYNCS.EXCH.64 URZ, [UR6+0x70], UR4 ;  /* 0x0000700406ff75b2 */ /* 0x0024620008000100 */
[----:B------:R2:W1:Y:S02]  /*0940*/  SYNCS.EXCH.64 URZ, [UR6+0x78], UR4 ;  /* 0x0000780406ff75b2 */ /* 0x0004640008000100 */
[----:B--2---:R-:W-:Y:S01]  /*0950*/  NOP ;  /* 0x0000000000007918 */ /* 0x004fe20000000000 */
.L_x_11:
[----:B------:R-:W2:Y:S01]  /*0960*/  SHFL.IDX PT, R2, R92, RZ, 0x1f ;  /* 0x00001fff5c027589 */ /* 0x000ea200000e0000 */
[----:B------:R-:W-:Y:S01]  /*0970*/  NOP ;  /* 0x0000000000007918 */ /* 0x000fe20000000000 */
[----:B--2---:R-:W-:-:S13]  /*0980*/  ISETP.NE.AND P0, PT, R2, 0x4, PT ;  /* 0x000000040200780c */ /* 0x004fda0003f05270 */
[----:B------:R-:W-:Y:S05]  /*0990*/  @P0 BRA `(.L_x_12) ;  /* 0x00000000004c0947 */ /* 0x000fea0003800000 */
[----:B-1----:R-:W1:Y:S01]  /*09a0*/  S2UR UR6, SR_CgaCtaId ;  /* 0x00000000000679c3 */ /* 0x002e620000008800 */
[----:B------:R-:W-:Y:S01]  /*09b0*/  UMOV UR4, 0x720 ;  /* 0x0000072000047882 */ /* 0x000fe20000000000 */
[----:B------:R-:W-:Y:S01]  /*09c0*/  UMOV UR5, 0x400 ;  /* 0x0000040000057882 */ /* 0x000fe20000000000 */
[----:B------:R-:W-:Y:S01]  /*09d0*/  USEL UR4, UR4, 0x620, UP4 ;  /* 0x0000062004047887 */ /* 0x000fe2000a000000 */
[----:B------:R-:W-:Y:S01]  /*09e0*/  UMOV UR8, 0x1 ;  /* 0x0000000100087882 */ /* 0x000fe20000000000 */
[----:B------:R-:W-:Y:S01]  /*09f0*/  ELECT P0, URZ, PT ;  /* 0x0000000000ff782f */ /* 0x000fe20003800000 */
[----:B------:R-:W-:-:S04]  /*0a00*/  UIADD3 UR8, UPT, UPT, -UR8, 0x100000, URZ ;  /* 0x0010000008087890 */ /* 0x000fc8000fffe1ff */
[----:B------:R-:W-:Y:S02]  /*0a10*/  USHF.L.U32 UR9, UR8, 0xb, URZ ;  /* 0x0000000b08097899 */ /* 0x000fe400080006ff */
[----:B------:R-:W-:Y:S02]  /*0a20*/  USHF.L.U32 UR8, UR8, 0x1, URZ ;  /* 0x0000000108087899 */ /* 0x000fe400080006ff */
[----:B-1----:R-:W-:Y:S02]  /*0a30*/  ULEA UR6, UR6, UR5, 0x18 ;  /* 0x0000000506067291 */ /* 0x002fe4000f8ec0ff */
[----:B------:R-:W-:-:S04]  /*0a40*/  UIADD3 UR4, UPT, UPT, -UR4, 0x100000, URZ ;  /* 0x0010000004047890 */ /* 0x000fc8000fffe1ff */
[----:B------:R-:W-:Y:S02]  /*0a50*/  USHF.L.U32 UR5, UR4, 0xb, URZ ;  /* 0x0000000b04057899 */ /* 0x000fe400080006ff */
[----:B------:R-:W-:Y:S01]  /*0a60*/  USHF.L.U32 UR4, UR4, 0x1, URZ ;  /* 0x0000000104047899 */ /* 0x000fe200080006ff */
[----:B------:R-:W1:Y:S03]  /*0a70*/  FENCE.VIEW.ASYNC.S ;  /* 0x00000000000073c6 */ /* 0x000e660000000000 */
[----:B-1----:R2:W1:Y:S08]  /*0a80*/  SYNCS.EXCH.64 URZ, [UR6+0x80], UR8 ;  /* 0x0000800806ff75b2 */ /* 0x0024700008000100 */
[----:B------:R2:W1:Y:S01]  /*0a90*/  SYNCS.EXCH.64 URZ, [UR6+0x90], UR4 ;  /* 0x0000900406ff75b2 */ /* 0x0004620008000100 */
[----:B------:R2:W1:Y:S01]  /*0aa0*/  SYNCS.EXCH.64 URZ, [UR6+0x88], UR8 ;  /* 0x0000880806ff75b2 */ /* 0x0004620008000100 */
[----:B------:R2:W1:Y:S02]  /*0ab0*/  SYNCS.EXCH.64 URZ, [UR6+0x98], UR4 ;  /* 0x0000980406ff75b2 */ /* 0x0004640008000100 */
[----:B--2---:R-:W-:Y:S01]  /*0ac0*/  NOP ;  /* 0x0000000000007918 */ /* 0x004fe20000000000 */
.L_x_12:
        /* <DEDUP_REMOVED lines=20> */
[----:B------:R2:W1:Y:S02]  /*0c10*/  SYNCS.EXCH.64 URZ, [UR4+0xb8], UR6 ;  /* 0x0000b80604ff75b2 */ /* 0x0004640008000100 */
[----:B--2---:R-:W-:Y:S01]  /*0c20*/  NOP ;  /* 0x0000000000007918 */ /* 0x004fe20000000000 */
.L_x_13:
[----:B------:R-:W2:Y:S01]  /*0c30*/  SHFL.IDX PT, R2, R92, RZ, 0x1f ;  /* 0x00001fff5c027589 */ /* 0x000ea200000e0000 */
[----:B------:R-:W1:Y:S01]  /*0c40*/  S2UR UR58, SR_CgaCtaId ;  /* 0x00000000003a79c3 */ /* 0x000e620000008800 */
[----:B------:R-:W-:Y:S01]  /*0c50*/  NOP ;  /* 0x0000000000007918 */ /* 0x000fe20000000000 */
[----:B--2---:R-:W-:-:S13]  /*0c60*/  ISETP.NE.AND P0, PT, R2, 0x3, PT ;  /* 0x000000030200780c */ /* 0x004fda0003f05270 */
[----:B-1----:R-:W-:Y:S05]  /*0c70*/  @P0 BRA `(.L_x_14) ;  /* 0x0000000000340947 */ /* 0x002fea0003800000 */
[----:B------:R-:W-:Y:S01]  /*0c80*/  UMOV UR4, 0x400 ;  /* 0x0000040000047882 */ /* 0x000fe20000000000 */
[----:B------:R-:W-:Y:S01]  /*0c90*/  UMOV UR6, 0x20 ;  /* 0x0000002000067882 */ /* 0x000fe20000000000 */
[----:B------:R-:W-:Y:S02]  /*0ca0*/  ULEA UR4, UR58, UR4, 0x18 ;  /* 0x000000043a047291 */ /* 0x000fe4000f8ec0ff */
[----:B------:R-:W-:-:S04]  /*0cb0*/  UIADD3 UR6, UPT, UPT, -UR6, 0x100000, URZ ;  /* 0x0010000006067890 */ /* 0x000fc8000fffe1ff */
[----:B------:R-:W-:Y:S02]  /*0cc0*/  USHF.L.U32 UR7, UR6, 0xb, URZ ;  /* 0x0000000b06077899 */ /* 0x000fe400080006ff */
[----:B------:R-:W-:Y:S01]  /*0cd0*/  USHF.L.U32 UR6, UR6, 0x1, URZ ;  /* 0x0000000106067899 */ /* 0x000fe200080006ff */
[----:B------:R-:W-:Y:S01]  /*0ce0*/  ELECT P0, URZ, PT ;  /* 0x0000000000ff782f */ /* 0x000fe20003800000 */
[----:B------:R-:W1:Y:S10]  /*0cf0*/  FENCE.VIEW.ASYNC.S ;  /* 0x00000000000073c6 */ /* 0x000e740000000000 */
[----:B-1----:R1:W2:Y:S01]  /*0d00*/  SYNCS.EXCH.64 URZ, [UR4+0xc0], UR6 ;  /* 0x0000c00604ff75b2 */ /* 0x0022a20008000100 */
[----:B------:R1:W1:Y:S01]  /*0d10*/  SYNCS.EXCH.64 URZ, [UR4+0xd0], UR6 ;  /* 0x0000d00604ff75b2 */ /* 0x0002620008000100 */
[----:B------:R1:W1:Y:S01]  /*0d20*/  SYNCS.EXCH.64 URZ, [UR4+0xc8], UR6 ;  /* 0x0000c80604ff75b2 */ /* 0x0002620008000100 */
[----:B------:R1:W1:Y:S01]  /*0d30*/  SYNCS.EXCH.64 URZ, [UR4+0xd8], UR6 ;  /* 0x0000d80604ff75b2 */ /* 0x0002620008000100 */
[----:B------:R-:W-:Y:S01]  /*0d40*/  NOP ;  /* 0x0000000000007918 */ /* 0x000fe20000000000 */
.L_x_14:
[----:B-1----:R-:W1:Y:S01]  /*0d50*/  LDCU UR4, c[0x0][0x36c] ;  /* 0x00006d80ff0477ac */ /* 0x002e620008000800 */
[----:B------:R-:W-:Y:S01]  /*0d60*/  ISETP.NE.OR P6, PT, R0, 0x2, !P6 ;  /* 0x000000020000780c */ /* 0x000fe200077c5670 */
[----:B------:R-:W-:Y:S01]  /*0d70*/  NOP ;  /* 0x0000000000007918 */ /* 0x000fe20000000000 */
[----:B------:R-:W-:Y:S01]  /*0d80*/  LOP3.LUT R10, R93, 0x1f, RZ, 0xc0, !PT ;  /* 0x0000001f5d0a7812 */ /* 0x000fe200078ec0ff */
[----:B------:R-:W-:Y:S02]  /*0d90*/  UISETP.NE.AND UP3, UPT, UR14, URZ, UPT ;  /* 0x000000ff0e00728c */ /* 0x000fe4000bf65270 */
[----:B-1----:R-:W-:-:S09]  /*0da0*/  UISETP.EQ.U32.AND UP0, UPT, UR4, 0x1, UPT ;  /* 0x000000010400788c */ /* 0x002fd2000bf02070 */
[----:B------:R-:W-:Y:S05]  /*0db0*/  BRA.U !UP0, `(.L_x_15) ;  /* 0x0000000108087547 */ /* 0x000fea000b800000 */
[----:B--234-:R-:W-:Y:S01]  /*0dc0*/  UCGABAR_ARV ;  /* 0x00000000000079c7 */ /* 0x01cfe20008000000 */
[----:B------:R-:W-:Y:S05]  /*0dd0*/  BRA `(.L_x_16) ;  /* 0x0000000000047947 */ /* 0x000fea0003800000 */
.L_x_15:
[----:B--234-:R-:W-:Y:S01]  /*0de0*/  NOP ;  /* 0x0000000000007918 */ /* 0x01cfe20000000000 */
.L_x_16:
[----:B------:R-:W1:Y:S01]  /*0df0*/  S2UR UR20, SR_CTAID.X ;  /* 0x00000000001479c3 */ /* 0x000e620000002500 */
[----:B------:R-:W-:-:S05]  /*0e00*/  CS2R.32 R87, SR_CgaSize ;  /* 0x0000000000577805 */ /* 0x000fca0000008a00 */
[----:B------:R-:W-:-:S05]  /*0e10*/  IMAD R87, R87, -0xa0, RZ ;  /* 0xffffff6057577824 */ /* 0x000fca00078e02ff */
[----:B------:R-:W-:-:S14]  /*0e20*/  R2UR UR6, R87 ;  /* 0x00000000570672ca */ /* 0x000fdc00000e0000 */
[----:B------:R-:W2:Y:S01]  /*0e30*/  LDCU UR6, c[0x0][UR6+0x2b0] ;  /* 0x00005600060677ac */ /* 0x000ea20008000800 */
[----:B------:R-:W-:Y:S02]  /*0e40*/  PRMT R9, RZ, 0x7610, R9 ;  /* 0x00007610ff097816 */ /* 0x000fe40000000009 */
[----:B------:R-:W-:-:S05]  /*0e50*/  CS2R.32 R87, SR_CgaSize ;  /* 0x0000000000577805 */ /* 0x000fca0000008a00 */
[----:B------:R-:W-:-:S05]  /*0e60*/  IMAD R87, R87, -0xa0, RZ ;  /* 0xffffff6057577824 */ /* 0x000fca00078e02ff */
[----:B------:R-:W-:-:S14]  /*0e70*/  R2UR UR5, R87 ;  /* 0x00000000570572ca */ /* 0x000fdc00000e0000 */
[----:B------:R-:W3:Y:S01]  /*0e80*/  LDCU UR5, c[0x0][UR5+0x2b4] ;  /* 0x00005680050577ac */ /* 0x000ee20008000800 */
[----:B------:R-:W4:Y:S01]  /*0e90*/  S2UR UR4, SR_CTAID.Y ;  /* 0x00000000000479c3 */ /* 0x000f220000002600 */
[----:B------:R-:W-:Y:S02]  /*0ea0*/  USHF.L.U32 UR45, UR58, 0xb, URZ ;  /* 0x0000000b3a2d7899 */ /* 0x000fe400080006ff */
[----:B------:R-:W-:Y:S02]  /*0eb0*/  USHF.L.U32 UR54, UR58, 0x7, URZ ;  /* 0x000000073a367899 */ /* 0x000fe400080006ff */
[----:B------:R-:W-:Y:S02]  /*0ec0*/  USHF.L.U32 UR18, UR58, 0x6, URZ ;  /* 0x000000063a127899 */ /* 0x000fe400080006ff */
[----:B------:R-:W-:Y:S01]  /*0ed0*/  ULOP3.LUT UR37, UR58, 0x7, URZ, 0xc0, !UPT ;  /* 0x000000073a257892 */ /* 0x000fe2000f8ec0ff */
[----:B------:R-:W3:Y:S01]  /*0ee0*/  LDC R11, c[0x0][0xf24] ;  /* 0x0003c900ff0b7b82 */ /* 0x000ee20000000800 */
[----:B------:R-:W-:-:S02]  /*0ef0*/  UISETP.NE.AND UP1, UPT, UR14, 0x2, UPT ;  /* 0x000000020e00788c */ /* 0x000fc4000bf25270 */
[----:B------:R-:W-:Y:S02]  /*0f00*/  ULOP3.LUT UR45, UR45, 0x3800, URZ, 0xc0, !UPT ;  /* 0x000038002d2d7892 */ /* 0x000fe4000f8ec0ff */
[----:B------:R-:W-:Y:S02]  /*0f10*/  ULOP3.LUT UR54, UR54, 0x380, URZ, 0xc0, !UPT ;  /* 0x0000038036367892 */ /* 0x000fe4000f8ec0ff */
[----:B------:R-:W-:Y:S01]  /*0f20*/  ULOP3.LUT UR18, UR18, 0xc0, URZ, 0xc0, !UPT ;  /* 0x000000c012127892 */ /* 0x000fe2000f8ec0ff */
[----:B-1----:R-:W-:Y:S02]  /*0f30*/  I2FP.F32.U32 R87, UR20 ;  /* 0x0000001400577c45 */ /* 0x002fe40008201000 */
[----:B------:R-:W-:-:S05]  /*0f40*/  CS2R.32 R2, SR_CgaSize ;  /* 0x0000000000027805 */ /* 0x000fca0000008a00 */
[----:B------:R-:W-:-:S06]  /*0f50*/  IMAD R2, R2, -0xa0, RZ ;  /* 0xffffff6002027824 */ /* 0x000fcc00078e02ff */
[----:B------:R-:W1:Y:S01]  /*0f60*/  LDC R2, c[0x0][R2+0x2a0] ;  /* 0x0000a80002027b82 */ /* 0x000e620000000800 */
[----:B--2---:R-:W-:Y:S01]  /*0f70*/  FMUL R87, R87, UR6 ;  /* 0x0000000657577c20 */ /* 0x004fe20008400000 */
[----:B----4-:R-:W-:Y:S02]  /*0f80*/  I2FP.F32.U32 R86, UR4 ;  /* 0x0000000400567c45 */ /* 0x010fe40008201000 */
[----:B------:R-:W-:-:S05]  /*0f90*/  CS2R.32 R0, SR_CgaSize ;  /* 0x0000000000007805 */ /* 0x000fca0000008a00 */
[----:B------:R-:W-:-:S06]  /*0fa0*/  IMAD R0, R0, -0xa0, RZ ;  /* 0xffffff6000007824 */ /* 0x000fcc00078e02ff */
[----:B------:R-:W2:Y:S01]  /*0fb0*/  LDC R0, c[0x0][R0+0x2a4] ;  /* 0x0000a90000007b82 */ /* 0x000ea20000000800 */
[----:B------:R-:W-:Y:S01]  /*0fc0*/  MOV R24, UR4 ;  /* 0x0000000400187c02 */ /* 0x000fe20008000f00 */
[----:B------:R-:W4:Y:S01]  /*0fd0*/  F2I.U32.TRUNC.NTZ R87, R87 ;  /* 0x0000005700577305 */ /* 0x000f22000020f000 */
[----:B---3--:R-:W-:Y:S01]  /*0fe0*/  FMUL R86, R86, UR5 ;  /* 0x0000000556567c20 */ /* 0x008fe20008400000 */
[----:B------:R-:W3:Y:S01]  /*0ff0*/  LDCU UR5, c[0x0][0xf30] ;  /* 0x0001e600ff0577ac */ /* 0x000ee20008000800 */
[----:B------:R-:W-:-:S03]  /*1000*/  ISETP.GE.AND P0, PT, R11, 0x1, PT ;  /* 0x000000010b00780c */ /* 0x000fc60003f06270 */
[----:B------:R-:W2:Y:S02]  /*1010*/  LDC R40, c[0x0][0xf24] ;  /* 0x0003c900ff287b82 */ /* 0x000ea40000000800 */
[----:B------:R-:W3:Y:S06]  /*1020*/  F2I.U32.TRUNC.NTZ R86, R86 ;  /* 0x0000005600567305 */ /* 0x000eec000020f000 */
[----:B------:R-:W2:Y:S01]  /*1030*/  S2UR UR52, SR_CTAID.Z ;  /* 0x00000000003479c3 */ /* 0x000ea20000002700 */
[----:B----4-:R-:W-:-:S05]  /*1040*/  IADD3 R87, PT, PT, -R87, RZ, RZ ;  /* 0x000000ff57577210 */ /* 0x010fca0007ffe1ff */
[----:B-1----:R-:W-:Y:S01]  /*1050*/  IMAD R87, R2, R87, UR20 ;  /* 0x0000001402577e24 */ /* 0x002fe2000f8e0257 */
[----:B---3--:R-:W-:Y:S01]  /*1060*/  UISETP.NE.AND UP2, UPT, UR5, 0x1, UPT ;  /* 0x000000010500788c */ /* 0x008fe2000bf45270 */
[----:B------:R-:W-:-:S05]  /*1070*/  IADD3 R86, PT, PT, -R86, RZ, RZ ;  /* 0x000000ff56567210 */ /* 0x000fca0007ffe1ff */
[----:B--2---:R-:W-:Y:S01]  /*1080*/  IMAD R86, R0, R86, UR4 ;  /* 0x0000000400567e24 */ /* 0x004fe2000f8e0256 */
[----:B------:R-:W-:Y:S06]  /*1090*/  BRA.U UP3, `(.L_x_17) ;  /* 0x0000000103787547 */ /* 0x000fec000b800000 */
[C---:B------:R-:W-:Y:S02]  /*10a0*/  ISETP.NE.AND P3, PT, R86.reuse, 0x2, PT ;  /* 0x000000025600780c */ /* 0x040fe40003f65270 */
[C---:B------:R-:W-:Y:S02]  /*10b0*/  ISETP.NE.AND P1, PT, R86.reuse, RZ, PT ;  /* 0x000000ff5600720c */ /* 0x040fe40003f25270 */
[----:B------:R-:W-:Y:S02]  /*10c0*/  ISETP.NE.AND P4, PT, R86, 0x1, PT ;  /* 0x000000015600780c */ /* 0x000fe40003f85270 */
[----:B------:R-:W-:Y:S02]  /*10d0*/  SEL R5, RZ, 0x4, P3 ;  /* 0x00000004ff057807 */ /* 0x000fe40001800000 */
[C---:B------:R-:W-:Y:S02]  /*10e0*/  ISETP.EQ.OR P3, PT, R87.reuse, RZ, !P1 ;  /* 0x000000ff5700720c */ /* 0x040fe40004f62670 */
[----:B------:R-:W-:-:S02]  /*10f0*/  ISETP.NE.AND P5, PT, R87, RZ, PT ;  /* 0x000000ff5700720c */ /* 0x000fc40003fa5270 */
[C---:B------:R-:W-:Y:S02]  /*1100*/  ISETP.NE.AND P2, PT, R86.reuse, 0x3, PT ;  /* 0x000000035600780c */ /* 0x040fe40003f45270 */
[----:B------:R-:W-:Y:S02]  /*1110*/  SEL R0, RZ, 0x2, P4 ;  /* 0x00000002ff007807 */ /* 0x000fe40002000000 */
[----:B------:R-:W-:Y:S02]  /*1120*/  ISETP.NE.AND P1, PT, R86, 0x4, PT ;  /* 0x000000045600780c */ /* 0x000fe40003f25270 */
[----:B------:R-:W-:Y:S02]  /*1130*/  SEL R0, R0, 0x2, P5 ;  /* 0x0000000200007807 */ /* 0x000fe40002800000 */
[----:B------:R-:W-:Y:S02]  /*1140*/  SEL R5, R5, 0x4, P5 ;  /* 0x0000000405057807 */ /* 0x000fe40002800000 */
[----:B------:R-:W-:-:S02]  /*1150*/  SEL R2, RZ, 0x1, !P3 ;  /* 0x00000001ff027807 */ /* 0x000fc40005800000 */
[----:B------:R-:W-:Y:S02]  /*1160*/  SEL R4, RZ, 0x8, P2 ;  /* 0x00000008ff047807 */ /* 0x000fe40001000000 */
[----:B------:R-:W-:Y:S02]  /*1170*/  SEL R3, RZ, 0x10, P1 ;  /* 0x00000010ff037807 */ /* 0x000fe40000800000 */
[C---:B------:R-:W-:Y:S02]  /*1180*/  ISETP.NE.AND P3, PT, R86.reuse, 0x5, PT ;  /* 0x000000055600780c */ /* 0x040fe40003f65270 */
[----:B------:R-:W-:Y:S02]  /*1190*/  ISETP.NE.AND P2, PT, R86, 0x6, PT ;  /* 0x000000065600780c */ /* 0x000fe40003f45270 */
[----:B------:R-:W-:Y:S02]  /*11a0*/  IADD3 R5, PT, PT, R5, R0, R2 ;  /* 0x0000000005057210 */ /* 0x000fe40007ffe002 */
[----:B------:R-:W-:-:S02]  /*11b0*/  SEL R4, R4, 0x8, P5 ;  /* 0x0000000804047807 */ /* 0x000fc40002800000 */
[----:B------:R-:W-:Y:S02]  /*11c0*/  SEL R3, R3, 0x10, P5 ;  /* 0x0000001003037807 */ /* 0x000fe40002800000 */
[----:B------:R-:W-:Y:S02]  /*11d0*/  ISETP.NE.AND P1, PT, R86, 0x7, PT ;  /* 0x000000075600780c */ /* 0x000fe40003f25270 */
[----:B------:R-:W-:Y:S02]  /*11e0*/  SEL R2, RZ, 0x20, P3 ;  /* 0x00000020ff027807 */ /* 0x000fe40001800000 */
[----:B------:R-:W-:Y:S02]  /*11f0*/  SEL R0, RZ, 0x40, P2 ;  /* 0x00000040ff007807 */ /* 0x000fe40001000000 */
[----:B------:R-:W-:Y:S02]  /*1200*/  IADD3 R4, PT, PT, R3, R4, R5 ;  /* 0x0000000403047210 */ /* 0x000fe40007ffe005 */
[----:B------:R-:W-:-:S02]  /*1210*/  SEL R3, RZ, 0x80, P1 ;  /* 0x00000080ff037807 */ /* 0x000fc40000800000 */
[----:B------:R-:W-:Y:S02]  /*1220*/  SEL R2, R2, 0x20, P5 ;  /* 0x0000002002027807 */ /* 0x000fe40002800000 */
[----:B------:R-:W-:Y:S02]  /*1230*/  SEL R0, R0, 0x40, P5 ;  /* 0x0000004000007807 */ /* 0x000fe40002800000 */
[----:B------:R-:W-:Y:S02]  /*1240*/  SEL R3, R3, 0x80, P5 ;  /* 0x0000008003037807 */ /* 0x000fe40002800000 */
[----:B------:R-:W-:-:S05]  /*1250*/  IADD3 R0, PT, PT, R0, R2, R4 ;  /* 0x0000000200007210 */ /* 0x000fca0007ffe004 */
[----:B------:R-:W-:-:S05]  /*1260*/  IMAD.IADD R0, R0, 0x1, R3 ;  /* 0x0000000100007824 */ /* 0x000fca00078e0203 */
[----:B------:R-:W-:Y:S02]  /*1270*/  PRMT R9, R0, 0x7610, R9 ;  /* 0x0000761000097816 */ /* 0x000fe40000000009 */
.L_x_17:
[----:B------:R-:W-:Y:S05]  /*1280*/  @!P0 BRA `(.L_x_18) ;  /* 0x0000000000c08947 */ /* 0x000fea0003800000 */
[----:B------:R-:W1:Y:S01]  /*1290*/  LDC.64 R4, c[0x0][0xf18] ;  /* 0x0003c600ff047b82 */ /* 0x000e620000000a00 */
[----:B------:R-:W-:-:S07]  /*12a0*/  ISETP.NE.AND P0, PT, R11, 0x1, PT ;  /* 0x000000010b00780c */ /* 0x000fce0003f05270 */
[----:B------:R-:W2:Y:S08]  /*12b0*/  LDC R8, c[0x0][0xf0c] ;  /* 0x0003c300ff087b82 */ /* 0x000eb00000000800 */
[----:B------:R-:W3:Y:S08]  /*12c0*/  LDC R13, c[0x0][0x370] ;  /* 0x0000dc00ff0d7b82 */ /* 0x000ef00000000800 */
[----:B------:R-:W4:Y:S01]  /*12d0*/  LDC R12, c[0x0][0x374] ;  /* 0x0000dd00ff0c7b82 */ /* 0x000f220000000800 */
[----:B-1----:R-:W-:-:S07]  /*12e0*/  ISETP.NE.AND P1, PT, R4, 0x1, PT ;  /* 0x000000010400780c */ /* 0x002fce0003f25270 */
[----:B------:R-:W3:Y:S01]  /*12f0*/  LDC.64 R6, c[0x0][0xf10] ;  /* 0x0003c400ff067b82 */ /* 0x000ee20000000a00 */
[----:B--2---:R-:W-:-:S07]  /*1300*/  ISETP.NE.AND P2, PT, R8, 0x1, PT ;  /* 0x000000010800780c */ /* 0x004fce0003f45270 */
[----:B------:R-:W1:Y:S08]  /*1310*/  LDC R0, c[0x0][0xf20] ;  /* 0x0003c800ff007b82 */ /* 0x000e700000000800 */
[----:B------:R-:W2:Y:S01]  /*1320*/  LDC.64 R2, c[0x0][0xf28] ;  /* 0x0003ca00ff027b82 */ /* 0x000ea20000000a00 */
[----:B----4-:R-:W-:-:S04]  /*1330*/  IMAD.HI.U32 R14, R12, R5, RZ ;  /* 0x000000050c0e7227 */ /* 0x010fc800078e00ff */
[----:B---3--:R-:W-:-:S04]  /*1340*/  IMAD.HI.U32 R15, R13, R6, RZ ;  /* 0x000000060d0f7227 */ /* 0x008fc800078e00ff */
[----:B------:R-:W-:Y:S01]  /*1350*/  IMAD.HI.U32 R6, R6, UR20, RZ ;  /* 0x0000001406067c27 */ /* 0x000fe2000f8e00ff */
[----:B------:R-:W-:Y:S02]  /*1360*/  @P2 SHF.R.U32.HI R13, RZ, R7, R15 ;  /* 0x00000007ff0d2219 */ /* 0x000fe4000001160f */
[----:B-1----:R-:W-:Y:S01]  /*1370*/  @P1 SHF.R.U32.HI R12, RZ, R0, R14 ;  /* 0x00000000ff0c1219 */ /* 0x002fe2000001160e */
[----:B------:R-:W-:Y:S01]  /*1380*/  IMAD.HI.U32 R15, R24, R5, RZ ;  /* 0x00000005180f7227 */ /* 0x000fe200078e00ff */
[----:B------:R-:W-:-:S04]  /*1390*/  SHF.R.U32.HI R6, RZ, R7, R6 ;  /* 0x00000007ff067219 */ /* 0x000fc80000011606 */
[----:B------:R-:W-:Y:S01]  /*13a0*/  SHF.R.U32.HI R15, RZ, R0, R15 ;  /* 0x00000000ff0f7219 */ /* 0x000fe2000001160f */
[----:B------:R-:W-:Y:S02]  /*13b0*/  IMAD.U32 R0, RZ, RZ, UR20 ;  /* 0x00000014ff007e24 */ /* 0x000fe4000f8e00ff */
[----:B--2---:R-:W-:Y:S01]  /*13c0*/  IMAD.HI.U32 R14, R12, R2, RZ ;  /* 0x000000020c0e7227 */ /* 0x004fe200078e00ff */
[----:B------:R-:W-:Y:S02]  /*13d0*/  SEL R15, R24, R15, !P1 ;  /* 0x0000000f180f7207 */ /* 0x000fe40004800000 */
[----:B------:R-:W-:Y:S01]  /*13e0*/  SEL R0, R0, R6, !P2 ;  /* 0x0000000600007207 */ /* 0x000fe20005000000 */
[----:B------:R-:W-:Y:S01]  /*13f0*/  IMAD.HI.U32 R5, R13, R2, RZ ;  /* 0x000000020d057227 */ /* 0x000fe200078e00ff */
[----:B------:R-:W-:-:S04]  /*1400*/  @P0 SHF.R.U32.HI R12, RZ, R3, R14 ;  /* 0x00000003ff0c0219 */ /* 0x000fc8000001160e */
[----:B------:R-:W-:Y:S01]  /*1410*/  @P0 SHF.R.U32.HI R13, RZ, R3, R5 ;  /* 0x00000003ff0d0219 */ /* 0x000fe20000011605 */
[----:B------:R-:W-:-:S04]  /*1420*/  IMAD R12, R12, R11, RZ ;  /* 0x0000000b0c0c7224 */ /* 0x000fc800078e02ff */
[----:B------:R-:W-:Y:S01]  /*1430*/  IMAD R5, R13, R11, RZ ;  /* 0x0000000b0d057224 */ /* 0x000fe200078e02ff */
[----:B------:R-:W-:-:S04]  /*1440*/  ISETP.GE.AND P1, PT, R15, R12, PT ;  /* 0x0000000c0f00720c */ /* 0x000fc80003f26270 */
[----:B------:R-:W-:Y:S01]  /*1450*/  ISETP.GE.OR P1, PT, R0, R5, P1 ;  /* 0x000000050000720c */ /* 0x000fe20000f26670 */
[----:B------:R-:W-:-:S05]  /*1460*/  IMAD.HI.U32 R5, R15, R2, RZ ;  /* 0x000000020f057227 */ /* 0x000fca00078e00ff */
[----:B------:R-:W-:-:S04]  /*1470*/  SHF.R.U32.HI R5, RZ, R3, R5 ;  /* 0x00000003ff057219 */ /* 0x000fc80000011605 */
[----:B------:R-:W-:-:S03]  /*1480*/  SEL R5, R15, R5, !P0 ;  /* 0x000000050f057207 */ /* 0x000fc60004000000 */
[----:B------:R-:W-:-:S04]  /*1490*/  @!P1 IMAD.HI.U32 R6, R0, R2, RZ ;  /* 0x0000000200069227 */ /* 0x000fc800078e00ff */
[----:B------:R-:W-:Y:S01]  /*14a0*/  IMAD.MOV R2, RZ, RZ, -R5 ;  /* 0x000000ffff027224 */ /* 0x000fe200078e0a05 */
[----:B------:R-:W-:-:S03]  /*14b0*/  @!P1 SHF.R.U32.HI R3, RZ, R3, R6 ;  /* 0x00000003ff039219 */ /* 0x000fc60000011606 */
[----:B------:R-:W-:Y:S01]  /*14c0*/  IMAD R2, R11, R2, R15 ;  /* 0x000000020b027224 */ /* 0x000fe200078e020f */
[----:B------:R-:W-:-:S04]  /*14d0*/  @!P1 SEL R3, R0, R3, !P0 ;  /* 0x0000000300039207 */ /* 0x000fc80004000000 */
[----:B------:R-:W-:Y:S01]  /*14e0*/  @!P1 IADD3 R5, PT, PT, R5, -R3, RZ ;  /* 0x8000000305059210 */ /* 0x000fe20007ffe0ff */
[----:B------:R-:W-:Y:S01]  /*14f0*/  @!P1 IMAD R13, R2, R13, R3 ;  /* 0x0000000d020d9224 */ /* 0x000fe200078e0203 */
[----:B------:R-:W-:Y:S01]  /*1500*/  IADD3 R2, PT, PT, -R15, RZ, RZ ;  /* 0x000000ff0f027210 */ /* 0x000fe20007ffe1ff */
[--C-:B------:R-:W-:Y:S02]  /*1510*/  IMAD.MOV R3, RZ, RZ, -R0.reuse ;  /* 0x000000ffff037224 */ /* 0x100fe400078e0a00 */
[----:B------:R-:W-:Y:S01]  /*1520*/  @!P1 IMAD R15, R5, R11, R0 ;  /* 0x0000000b050f9224 */ /* 0x000fe200078e0200 */
[----:B------:R-:W-:Y:S01]  /*1530*/  @!P1 MOV R0, R13 ;  /* 0x0000000d00009202 */ /* 0x000fe20000000f00 */
[----:B------:R-:W-:Y:S02]  /*1540*/  IMAD R3, R8, R3, UR20 ;  /* 0x0000001408037e24 */ /* 0x000fe4000f8e0203 */
[----:B------:R-:W-:Y:S02]  /*1550*/  IMAD R2, R4, R2, R24 ;  /* 0x0000000204027224 */ /* 0x000fe400078e0218 */
[----:B------:R-:W-:-:S02]  /*1560*/  IMAD R3, R0, R8, R3 ;  /* 0x0000000800037224 */ /* 0x000fc400078e0203 */
[----:B------:R-:W-:-:S03]  /*1570*/  IMAD R24, R15, R4, R2 ;  /* 0x000000040f187224 */ /* 0x000fc600078e0202 */
[----:B------:R-:W-:-:S15]  /*1580*/  R2UR UR20, R3 ;  /* 0x00000000031472ca */ /* 0x000fde00000e0000 */
.L_x_18:
[----:B------:R-:W-:Y:S05]  /*1590*/  BRA.U UP2, `(.L_x_19) ;  /* 0x0000000102487547 */ /* 0x000fea000b800000 */
[----:B------:R-:W1:Y:S08]  /*15a0*/  LDC.64 R2, c[0x0][0xf18] ;  /* 0x0003c600ff027b82 */ /* 0x000e700000000a00 */
[----:B------:R-:W2:Y:S08]  /*15b0*/  LDC.64 R4, c[0x0][0xf10] ;  /* 0x0003c400ff047b82 */ /* 0x000eb00000000a00 */
[----:B------:R-:W3:Y:S08]  /*15c0*/  LDC R0, c[0x0][0xf20] ;  /* 0x0003c800ff007b82 */ /* 0x000ef00000000800 */
[----:B------:R-:W4:Y:S01]  /*15d0*/  LDC R6, c[0x0][0xf0c] ;  /* 0x0003c300ff067b82 */ /* 0x000f220000000800 */
[----:B-1----:R-:W-:Y:S01]  /*15e0*/  IMAD.HI.U32 R3, R24, R3, RZ ;  /* 0x0000000318037227 */ /* 0x002fe200078e00ff */
[----:B------:R-:W-:-:S03]  /*15f0*/  ISETP.NE.AND P0, PT, R2, 0x1, PT ;  /* 0x000000010200780c */ /* 0x000fc60003f05270 */
[----:B--2---:R-:W-:-:S05]  /*1600*/  IMAD.HI.U32 R4, R4, UR20, RZ ;  /* 0x0000001404047c27 */ /* 0x004fca000f8e00ff */
[----:B------:R-:W-:Y:S02]  /*1610*/  SHF.R.U32.HI R4, RZ, R5, R4 ;  /* 0x00000005ff047219 */ /* 0x000fe40000011604 */
[----:B---3--:R-:W-:Y:S01]  /*1620*/  SHF.R.U32.HI R3, RZ, R0, R3 ;  /* 0x00000000ff037219 */ /* 0x008fe20000011603 */
[----:B------:R-:W-:-:S03]  /*1630*/  IMAD.U32 R0, RZ, RZ, UR20 ;  /* 0x00000014ff007e24 */ /* 0x000fc6000f8e00ff */
[----:B------:R-:W-:Y:S02]  /*1640*/  SEL R3, R24, R3, !P0 ;  /* 0x0000000318037207 */ /* 0x000fe40004000000 */
[----:B----4-:R-:W-:-:S04]  /*1650*/  ISETP.NE.AND P1, PT, R6, 0x1, PT ;  /* 0x000000010600780c */ /* 0x010fc80003f25270 */
[----:B------:R-:W-:-:S05]  /*1660*/  SEL R0, R0, R4, !P1 ;  /* 0x0000000400007207 */ /* 0x000fca0004800000 */
[----:B------:R-:W-:Y:S02]  /*1670*/  IMAD.IADD R4, R3, 0x1, -R0 ;  /* 0x0000000103047824 */ /* 0x000fe400078e0a00 */
[----:B------:R-:W-:Y:S02]  /*1680*/  IMAD.IADD R0, R0, 0x1, -R3 ;  /* 0x0000000100007824 */ /* 0x000fe400078e0a03 */
[----:B------:R-:W-:Y:S02]  /*1690*/  IMAD R4, R4, R6, UR20 ;  /* 0x0000001404047e24 */ /* 0x000fe4000f8e0206 */
[----:B------:R-:W-:-:S03]  /*16a0*/  IMAD R24, R0, R2, R24 ;  /* 0x0000000200187224 */ /* 0x000fc600078e0218 */
[----:B------:R-:W-:-:S15]  /*16b0*/  R2UR UR20, R4 ;  /* 0x00000000041472ca */ /* 0x000fde00000e0000 */
.L_x_19:
[----:B------:R-:W-:Y:S05]  /*16c0*/  BRA.U !UP0, `(.L_x_20) ;  /* 0x00000001080c7547 */ /* 0x000fea000b800000 */
[----:B------:R-:W-:Y:S01]  /*16d0*/  UCGABAR_WAIT ;  /* 0x0000000000007dc7 */ /* 0x000fe20008000000 */
[----:B------:R-:W-:Y:S01]  /*16e0*/  CCTL.IVALL ;  /* 0x00000000ff00798f */ /* 0x000fe20002000000 */
[----:B------:R-:W-:Y:S05]  /*16f0*/  BRA `(.L_x_21) ;  /* 0x0000000000047947 */ /* 0x000fea0003800000 */
.L_x_20:
[----:B------:R-:W-:Y:S06]  /*1700*/  BAR.SYNC.DEFER_BLOCKING 0x0 ;  /* 0x0000000000007b1d */ /* 0x000fec0000010000 */
.L_x_21:
[----:B------:R-:W-:Y:S05]  /*1710*/  BRA.U UP1, `(.L_x_22) ;  /* 0x0000001501ac7547 */ /* 0x000fea000b800000 */
[----:B------:R-:W1:Y:S01]  /*1720*/  LDCU UR6, c[0x0][0x38c] ;  /* 0x00007180ff0677ac */ /* 0x000e620008000800 */
[----:B------:R-:W2:Y:S01]  /*1730*/  LDC R8, c[0x0][0x370] ;  /* 0x0000dc00ff087b82 */ /* 0x000ea20000000800 */
[----:B------:R-:W-:Y:S01]  /*1740*/  PLOP3.LUT P1, PT, PT, PT, UP4, 0x80, 0x8 ;  /* 0x000000000008781c */ /* 0x000fe20003f2f048 */
[----:B------:R-:W-:Y:S01]  /*1750*/  IMAD.MOV.U32 R15, RZ, RZ, 0x1 ;  /* 0x00000001ff0f7424 */ /* 0x000fe200078e00ff */
[----:B------:R-:W-:Y:S01]  /*1760*/  ISETP.EQ.OR P4, PT, R10, RZ, P6 ;  /* 0x000000ff0a00720c */ /* 0x000fe20003782670 */
[----:B------:R-:W-:Y:S01]  /*1770*/  IMAD.MOV.U32 R14, RZ, RZ, RZ ;  /* 0x000000ffff0e7224 */ /* 0x000fe200078e00ff */
[----:B------:R-:W-:Y:S02]  /*1780*/  PLOP3.LUT P1, PT, P1, PT, PT, 0x8, 0x80 ;  /* 0x000000000080781c */ /* 0x000fe40000f2e170 */
[----:B------:R-:W-:Y:S01]  /*1790*/  CS2R R12, SRZ ;  /* 0x00000000000c7805 */ /* 0x000fe2000001ff00 */
[----:B------:R-:W-:Y:S01]  /*17a0*/  IMAD.MOV.U32 R11, RZ, RZ, 0x1 ;  /* 0x00000001ff0b7424 */ /* 0x000fe200078e00ff */
[----:B------:R-:W3:Y:S01]  /*17b0*/  LDC R0, c[0x0][0x374] ;  /* 0x0000dd00ff007b82 */ /* 0x000ee20000000800 */
[----:B------:R-:W4:Y:S01]  /*17c0*/  LDCU.64 UR46, c[0x0][0x348] ;  /* 0x00006900ff2e77ac */ /* 0x000f220008000a00 */
[----:B------:R-:W-:Y:S01]  /*17d0*/  UMOV UR29, URZ ;  /* 0x000000ff001d7c82 */ /* 0x000fe20008000000 */
[----:B-1----:R-:W-:-:S02]  /*17e0*/  UIADD3 UR5, UPT, UPT, UR6, 0xff, URZ ;  /* 0x000000ff06057890 */ /* 0x002fc4000fffe0ff */
[----:B------:R-:W-:Y:S02]  /*17f0*/  UIADD3 UR62, UPT, UPT, UR6, 0x1fe, URZ ;  /* 0x000001fe063e7890 */ /* 0x000fe4000fffe0ff */
[----:B------:R-:W-:-:S04]  /*1800*/  USHF.R.S32.HI UR4, URZ, 0x1f, UR5 ;  /* 0x0000001fff047899 */ /* 0x000fc80008011405 */
[----:B------:R-:W-:Y:S02]  /*1810*/  ULEA.HI UR4, UR4, UR5, URZ, 0x8 ;  /* 0x0000000504047291 */ /* 0x000fe4000f8f40ff */
[----:B------:R-:W-:Y:S02]  /*1820*/  UIADD3 UR5, UPT, UPT, UR6, -0x1, URZ ;  /* 0xffffffff06057890 */ /* 0x000fe4000fffe0ff */
[----:B------:R-:W-:Y:S02]  /*1830*/  USHF.R.S32.HI UR60, URZ, 0x8, UR4 ;  /* 0x00000008ff3c7899 */ /* 0x000fe40008011404 */
[----:B------:R-:W-:Y:S02]  /*1840*/  UISETP.GE.U32.AND UP1, UPT, UR5, -0x1ff, UPT ;  /* 0xfffffe010500788c */ /* 0x000fe4000bf26070 */
[----:B------:R-:W-:-:S04]  /*1850*/  UISETP.LT.U32.AND UP0, UPT, UR60, 0x4, UPT ;  /* 0x000000043c00788c */ /* 0x000fc8000bf01070 */
[----:B------:R-:W-:Y:S02]  /*1860*/  USEL UR59, UR60, 0x4, UP0 ;  /* 0x000000043c3b7887 */ /* 0x000fe40008000000 */
[----:B------:R-:W-:Y:S02]  /*1870*/  UISETP.NE.AND UP0, UPT, UR14, URZ, UPT ;  /* 0x000000ff0e00728c */ /* 0x000fe4000bf05270 */
[----:B------:R-:W-:Y:S02]  /*1880*/  UIADD3 UR53, UPT, UPT, UR59, -0x1, URZ ;  /* 0xffffffff3b357890 */ /* 0x000fe4000fffe0ff */
[----:B------:R-:W-:Y:S02]  /*1890*/  @UP1 UIADD3 UR53, UPT, UPT, UR59, URZ, URZ ;  /* 0x000000ff3b351290 */ /* 0x000fe4000fffe0ff */
[----:B------:R-:W-:Y:S02]  /*18a0*/  USEL UR55, UR55, 0x2, UP0 ;  /* 0x0000000237377887 */ /* 0x000fe40008000000 */
[----:B------:R-:W-:-:S02]  /*18b0*/  UIADD3 UR61, UPT, UPT, UR60, -UR59, URZ ;  /* 0x8000003b3c3d7290 */ /* 0x000fc4000fffe0ff */
[----:B--2-4-:R-:W-:-:S12]  /*18c0*/  UIADD3 UR53, UPT, UPT, UR53, 0x1, URZ ;  /* 0x0000000135357890 */ /* 0x014fd8000fffe0ff */
.L_x_46:
[----:B------:R-:W-:Y:S01]  /*18d0*/  UISETP.NE.AND UP0, UPT, UR58, URZ, UPT ;  /* 0x000000ff3a00728c */ /* 0x000fe2000bf05270 */
[----:B------:R-:W1:Y:S08]  /*18e0*/  S2UR UR58, SR_CgaCtaId ;  /* 0x00000000003a79c3 */ /* 0x000e700000008800 */
[----:B------:R-:W-:Y:S05]  /*18f0*/  BRA.U UP0, `(.L_x_23) ;  /* 0x0000000100347547 */ /* 0x000fea000b800000 */
[----:B------:R-:W2:Y:S01]  /*1900*/  S2R R2, SR_CgaCtaId ;  /* 0x0000000000027919 */ /* 0x000ea20000008800 */
[----:B------:R-:W-:-:S04]  /*1910*/  MOV R3, 0x400 ;  /* 0x0000040000037802 */ /* 0x000fc80000000f00 */
[----:B--2---:R-:W-:Y:S02]  /*1920*/  LEA R2, R2, R3, 0x18 ;  /* 0x0000000302027211 */ /* 0x004fe400078ec0ff */
[----:B------:R-:W-:-:S03]  /*1930*/  SHF.L.U32 R3, R11, 0x1f, RZ ;  /* 0x0000001f0b037819 */ /* 0x000fc600000006ff */
[----:B------:R-:W-:-:S04]  /*1940*/  IMAD R2, R12, 0x8, R2 ;  /* 0x000000080c027824 */ /* 0x000fc800078e0202 */
[----:B------:R-:W2:Y:S02]  /*1950*/  SYNCS.PHASECHK.TRANS64.TRYWAIT P0, [R2+URZ+0xd0], R3 ;  /* 0x0000d003020075a7 */ /* 0x000ea400080011ff */
[----:B--2---:R-:W-:Y:S05]  /*1960*/  @!P0 BRA `(.L_x_24) ;  /* 0x00000070002c8947 */ /* 0x004fea0003800000 */
.L_x_126:
[----:B------:R-:W-:Y:S01]  /*1970*/  VIADD R12, R12, 0x1 ;  /* 0x000000010c0c7836 */ /* 0x000fe20000000000 */
[----:B------:R2:W-:Y:S04]  /*1980*/  SYNCS.ARRIVE.TRANS64.A1T0 RZ, [R2+URZ+0xc0], RZ ;  /* 0x0000c0ff02ff79a7 */ /* 0x0005e800081000ff */
[----:B------:R-:W-:-:S04]  /*1990*/  ISETP.NE.AND P0, PT, R12, 0x2, PT ;  /* 0x000000020c00780c */ /* 0x000fc80003f05270 */
[----:B------:R-:W-:Y:S02]  /*19a0*/  SEL R12, R12, RZ, P0 ;  /* 0x000000ff0c0c7207 */ /* 0x000fe40000000000 */
[----:B--2---:R-:W-:-:S04]  /*19b0*/  SEL R2, RZ, 0x1, P0 ;  /* 0x00000001ff027807 */ /* 0x004fc80000000000 */
[----:B------:R-:W-:-:S07]  /*19c0*/  LOP3.LUT R11, R11, R2, RZ, 0x3c, !PT ;  /* 0x000000020b0b7212 */ /* 0x000fce00078e3cff */
.L_x_23:
[----:B------:R-:W-:Y:S01]  /*19d0*/  UMOV UR6, 0x400 ;  /* 0x0000040000067882 */ /* 0x000fe20000000000 */
[----:B------:R-:W-:Y:S01]  /*19e0*/  SHF.L.U32 R2, R15, 0x1f, RZ ;  /* 0x0000001f0f027819 */ /* 0x000fe200000006ff */
[----:B-1----:R-:W-:Y:S01]  /*19f0*/  ULEA UR6, UR58, UR6, 0x18 ;  /* 0x000000063a067291 */ /* 0x002fe2000f8ec0ff */
[----:B------:R-:W-:Y:S01]  /*1a00*/  R2UR UR35, R24 ;  /* 0x00000000182372ca */ /* 0x000fe200000e0000 */
[----:B------:R-:W-:Y:S02]  /*1a10*/  UISETP.GE.U32.AND UP0, UPT, UR62, 0x1ff, UPT ;  /* 0x000001ff3e00788c */ /* 0x000fe4000bf06070 */
[----:B------:R-:W-:Y:S02]  /*1a20*/  ULEA UR4, UR29, UR6, 0x3 ;  /* 0x000000061d047291 */ /* 0x000fe4000f8e18ff */
[----:B------:R-:W-:Y:S01]  /*1a30*/  ULEA UR51, UR20, UR37, 0x3 ;  /* 0x0000002514337291 */ /* 0x000fe2000f8e18ff */
[----:B------:R-:W-:-:S03]  /*1a40*/  UMOV UR14, URZ ;  /* 0x000000ff000e7c82 */ /* 0x000fc60008000000 */
[----:B------:R-:W-:-:S03]  /*1a50*/  USHF.L.U32 UR51, UR51, 0x4, URZ ;  /* 0x0000000433337899 */ /* 0x000fc600080006ff */
[----:B------:R1:W2:Y:S01]  /*1a60*/  SYNCS.PHASECHK.TRANS64.TRYWAIT P2, [UR4+0x20], R2 ;  /* 0x00002002ff0075a7 */ /* 0x0002a20008041104 */
[----:B------:R-:W-:Y:S01]  /*1a70*/  USHF.L.U32 UR35, UR35, 0x6, URZ ;  /* 0x0000000623237899 */ /* 0x000fe200080006ff */
[----:B-1----:R-:W-:-:S04]  /*1a80*/  LEA.HI R2, R24, R24, RZ, 0x1 ;  /* 0x0000001818027211 */ /* 0x002fc800078f08ff */
[----:B------:R-:W-:-:S13]  /*1a90*/  R2UR UR12, R2 ;  /* 0x00000000020c72ca */ /* 0x000fda00000e0000 */
[----:B------:R-:W-:Y:S01]  /*1aa0*/  USHF.R.S32.HI UR12, URZ, 0x1, UR12 ;  /* 0x00000001ff0c7899 */ /* 0x000fe2000801140c */
[----:B------:R-:W-:Y:S11]  /*1ab0*/  BRA.U !UP0, `(.L_x_25) ;  /* 0x0000000508487547 */ /* 0x000ff6000b800000 */
[----:B------:R-:W-:Y:S01]  /*1ac0*/  UMOV UR7, URZ ;  /* 0x000000ff00077c82 */ /* 0x000fe20008000000 */
[----:B------:R-:W-:-:S05]  /*1ad0*/  UMOV UR5, UR29 ;  /* 0x0000001d00057c82 */ /* 0x000fca0008000000 */
.L_x_33:
[----:B------:R-:W-:Y:S01]  /*1ae0*/  ULEA UR49, UR5, UR6, 0x3 ;  /* 0x0000000605317291 */ /* 0x000fe2000f8e18ff */
[----:B--2---:R-:W-:Y:S01]  /*1af0*/  @!P6 MOV R3, 0xc800 ;  /* 0x0000c8000003e802 */ /* 0x004fe20000000f00 */
[----:B-12-4-:R-:W-:Y:S10]  /*1b00*/  @P2 BRA `(.L_x_26) ;  /* 0x00000000000c2947 */ /* 0x016ff40003800000 */
[----:B------:R-:W-:-:S04]  /*1b10*/  SHF.L.U32 R4, R15, 0x1f, RZ ;  /* 0x0000001f0f047819 */ /* 0x000fc800000006ff */
[----:B------:R-:W1:Y:S02]  /*1b20*/  SYNCS.PHASECHK.TRANS64.TRYWAIT P0, [UR49+0x20], R4 ;  /* 0x00002004ff0075a7 */ /* 0x000e640008001131 */
[----:B-1----:R-:W-:Y:S05]  /*1b30*/  @!P0 BRA `(.L_x_27) ;  /* 0x0000006c00cc8947 */ /* 0x002fea0003800000 */
.L_x_26:
[----:B------:R2:W-:Y:S01]  /*1b40*/  @!P6 SYNCS.ARRIVE.TRANS64 RZ, [UR49], R3 ;  /* 0x00000003ffffe9a7 */ /* 0x0005e20008000031 */
[----:B------:R-:W-:-:S04]  /*1b50*/  ULOP3.LUT UR4, UR55, 0x2, URZ, 0xfc, !UPT ;  /* 0x0000000237047892 */ /* 0x000fc8000f8efcff */
[----:B------:R-:W-:-:S09]  /*1b60*/  UISETP.NE.AND UP0, UPT, UR4, 0x2, UPT ;  /* 0x000000020400788c */ /* 0x000fd2000bf05270 */
[----:B------:R-:W-:Y:S05]  /*1b70*/  BRA.U UP0, `(.L_x_28) ;  /* 0x0000000100047547 */ /* 0x000fea000b800000 */
[----:B------:R-:W-:Y:S05]  /*1b80*/  BPT.TRAP 0x1 ;  /* 0x000000040000795c */ /* 0x000fea0000300000 */
.L_x_28:
[----:B------:R-:W-:Y:S04]  /*1b90*/  BSSY.RECONVERGENT B0, `(.L_x_29) ;  /* 0x0000003000007945 */ /* 0x000fe80003800200 */
[----:B------:R-:W-:Y:S05]  /*1ba0*/  @P4 BRA `(.L_x_30) ;  /* 0x0000000000044947 */ /* 0x000fea0003800000 */
[----:B------:R-:W-:Y:S05]  /*1bb0*/  BPT.TRAP 0x1 ;  /* 0x000000040000795c */ /* 0x000fea0000300000 */
.L_x_30:
[----:B------:R-:W-:Y:S05]  /*1bc0*/  BSYNC.RECONVERGENT B0 ;  /* 0x0000000000007941 */ /* 0x000fea0003800200 */
.L_x_29:
[----:B------:R-:W-:Y:S01]  /*1bd0*/  UIADD3 UR4, UPT, UPT, UR5, 0x1, URZ ;  /* 0x0000000105047890 */ /* 0x000fe2000fffe0ff */
[----:B------:R-:W-:Y:S01]  /*1be0*/  BSSY.RECONVERGENT B0, `(.L_x_31) ;  /* 0x000003a000007945 */ /* 0x000fe20003800200 */
[----:B------:R-:W-:Y:S02]  /*1bf0*/  ELECT P0, URZ, PT ;  /* 0x0000000000ff782f */ /* 0x000fe40003800000 */
[----:B------:R-:W-:-:S04]  /*1c00*/  UISETP.NE.AND UP0, UPT, UR4, 0x4, UPT ;  /* 0x000000040400788c */ /* 0x000fc8000bf05270 */
[----:B------:R-:W-:Y:S02]  /*1c10*/  USEL UR8, URZ, 0x1, UP0 ;  /* 0x00000001ff087887 */ /* 0x000fe40008000000 */
[----:B------:R-:W-:-:S04]  /*1c20*/  USEL UR29, UR4, URZ, UP0 ;  /* 0x000000ff041d7287 */ /* 0x000fc80008000000 */
[----:B------:R-:W-:Y:S01]  /*1c30*/  ULEA UR4, UR29, UR6, 0x3 ;  /* 0x000000061d047291 */ /* 0x000fe2000f8e18ff */
[----:B------:R-:W-:-:S04]  /*1c40*/  LOP3.LUT R15, R15, UR8, RZ, 0x3c, !PT ;  /* 0x000000080f0f7c12 */ /* 0x000fc8000f8e3cff */
[----:B-1----:R-:W-:-:S04]  /*1c50*/  SHF.L.U32 R2, R15, 0x1f, RZ ;  /* 0x0000001f0f027819 */ /* 0x002fc800000006ff */
[----:B------:R1:W4:Y:S01]  /*1c60*/  SYNCS.PHASECHK.TRANS64.TRYWAIT P2, [UR4+0x20], R2 ;  /* 0x00002002ff0075a7 */ /* 0x0003220008041104 */
[----:B------:R-:W-:Y:S05]  /*1c70*/  @!P0 BRA `(.L_x_32) ;  /* 0x0000000000c08947 */ /* 0x000fea0003800000 */
[----:B------:R-:W-:Y:S02]  /*1c80*/  ULEA UR40, UR5, UR45, 0xf ;  /* 0x0000002d05287291 */ /* 0x000fe4000f8e78ff */
[----:B------:R-:W-:Y:S02]  /*1c90*/  UIADD3 UR14, UP3, UPT, UR46, 0x80, URZ ;  /* 0x000000802e0e7890 */ /* 0x000fe4000ff7e0ff */
[----:B------:R-:W-:Y:S02]  /*1ca0*/  USHF.L.U32 UR8, UR5, 0xa, URZ ;  /* 0x0000000a05087899 */ /* 0x000fe400080006ff */
[----:B------:R-:W-:Y:S02]  /*1cb0*/  UIADD3 UR40, UPT, UPT, UR6, UR40, URZ ;  /* 0x0000002806287290 */ /* 0x000fe4000fffe0ff */
[----:B------:R-:W-:Y:S02]  /*1cc0*/  USHF.L.U32 UR50, UR7, 0x8, URZ ;  /* 0x0000000807327899 */ /* 0x000fe400080006ff */
[----:B------:R-:W-:-:S02]  /*1cd0*/  ULEA UR24, UR5, UR6, 0xe ;  /* 0x0000000605187291 */ /* 0x000fc4000f8e70ff */
[----:B------:R-:W-:Y:S02]  /*1ce0*/  UIADD3 UR22, UP2, UPT, UR46, 0x180, URZ ;  /* 0x000001802e167890 */ /* 0x000fe4000ff5e0ff */
[----:B------:R-:W-:Y:S02]  /*1cf0*/  UIADD3 UR38, UP1, UPT, UR46, 0x280, URZ ;  /* 0x000002802e267890 */ /* 0x000fe4000ff3e0ff */
[----:B------:R-:W-:Y:S02]  /*1d00*/  USHF.L.U32 UR11, UR7, 0x1, URZ ;  /* 0x00000001070b7899 */ /* 0x000fe400080006ff */
[----:B------:R-:W-:Y:S02]  /*1d10*/  UIADD3.X UR15, UPT, UPT, URZ, UR47, URZ, UP3, !UPT ;  /* 0x0000002fff0f7290 */ /* 0x000fe40009ffe4ff */
[----:B------:R-:W-:Y:S02]  /*1d20*/  ULOP3.LUT UR16, UR54, UR8, URZ, 0xfc, !UPT ;  /* 0x0000000836107292 */ /* 0x000fe4000f8efcff */
[----:B------:R-:W-:-:S02]  /*1d30*/  UIADD3 UR48, UPT, UPT, UR40, 0x6400, URZ ;  /* 0x0000640028307890 */ /* 0x000fc4000fffe0ff */
[----:B------:R-:W-:Y:S02]  /*1d40*/  UIADD3 UR30, UP0, UPT, UR46, 0x380, URZ ;  /* 0x000003802e1e7890 */ /* 0x000fe4000ff1e0ff */
[----:B------:R-:W-:Y:S02]  /*1d50*/  UIADD3 UR42, UPT, UPT, UR50, 0x80, URZ ;  /* 0x00000080322a7890 */ /* 0x000fe4000fffe0ff */
[----:B------:R-:W-:Y:S02]  /*1d60*/  UIADD3 UR40, UPT, UPT, UR40, 0xa400, URZ ;  /* 0x0000a40028287890 */ /* 0x000fe4000fffe0ff */
[----:B------:R-:W-:Y:S02]  /*1d70*/  UIADD3.X UR23, UPT, UPT, URZ, UR47, URZ, UP2, !UPT ;  /* 0x0000002fff177290 */ /* 0x000fe400097fe4ff */
[----:B------:R-:W-:Y:S02]  /*1d80*/  UIADD3 UR32, UPT, UPT, UR24, 0x26400, URZ ;  /* 0x0002640018207890 */ /* 0x000fe4000fffe0ff */
[----:B------:R-:W-:-:S02]  /*1d90*/  UIADD3 UR24, UPT, UPT, UR24, 0x28400, URZ ;  /* 0x0002840018187890 */ /* 0x000fc4000fffe0ff */
[----:B------:R-:W-:Y:S02]  /*1da0*/  UIADD3.X UR39, UPT, UPT, URZ, UR47, URZ, UP1, !UPT ;  /* 0x0000002fff277290 */ /* 0x000fe40008ffe4ff */
[----:B------:R-:W-:Y:S02]  /*1db0*/  ULEA.HI UR19, UR37, UR11, URZ, 0x1e ;  /* 0x0000000b25137291 */ /* 0x000fe4000f8ff0ff */
[----:B------:R-:W-:Y:S02]  /*1dc0*/  UIADD3 UR16, UPT, UPT, UR6, 0x36400, UR16 ;  /* 0x0003640006107890 */ /* 0x000fe4000fffe010 */
[----:B------:R-:W-:Y:S02]  /*1dd0*/  UIADD3 UR8, UPT, UPT, UR6, 0x37400, UR8 ;  /* 0x0003740006087890 */ /* 0x000fe4000fffe008 */
[----:B------:R-:W-:Y:S01]  /*1de0*/  UIADD3.X UR31, UPT, UPT, URZ, UR47, URZ, UP0, !UPT ;  /* 0x0000002fff1f7290 */ /* 0x000fe200087fe4ff */
[----:B------:R-:W-:Y:S01]  /*1df0*/  UMOV UR4, 0xff0000 ;  /* 0x00ff000000047882 */ /* 0x000fe20000000000 */
[----:B------:R-:W-:Y:S01]  /*1e00*/  UMOV UR56, 0x0 ;  /* 0x0000000000387882 */ /* 0x000fe20000000000 */
[----:B------:R-:W-:Y:S01]  /*1e10*/  UMOV UR57, 0x10000000 ;  /* 0x1000000000397882 */ /* 0x000fe20000000000 */
[----:B------:R-:W-:Y:S01]  /*1e20*/  UMOV UR41, UR49 ;  /* 0x0000003100297c82 */ /* 0x000fe20008000000 */
[----:B------:R-:W-:Y:S01]  /*1e30*/  UMOV UR43, UR51 ;  /* 0x00000033002b7c82 */ /* 0x000fe20008000000 */
[----:B------:R-:W-:Y:S01]  /*1e40*/  UMOV UR44, UR52 ;  /* 0x00000034002c7c82 */ /* 0x000fe20008000000 */
[----:B------:R-:W-:Y:S01]  /*1e50*/  UMOV UR33, UR49 ;  /* 0x0000003100217c82 */ /* 0x000fe20008000000 */
[----:B------:R-:W-:Y:S01]  /*1e60*/  UMOV UR36, UR52 ;  /* 0x0000003400247c82 */ /* 0x000fe20008000000 */
[----:B------:R-:W-:Y:S01]  /*1e70*/  UMOV UR34, UR50 ;  /* 0x0000003200227c82 */ /* 0x000fe20008000000 */
[----:B------:R1:W-:Y:S01]  /*1e80*/  UTMALDG.3D.MULTICAST [UR48], [UR14], UR4, desc[UR56] ;  /* 0x000038300e0073b4 */ /* 0x0003e20008011804 */
[----:B------:R-:W-:Y:S01]  /*1e90*/  UMOV UR25, UR49 ;  /* 0x0000003100197c82 */ /* 0x000fe20008000000 */
[----:B------:R-:W-:Y:S01]  /*1ea0*/  UMOV UR27, UR35 ;  /* 0x00000023001b7c82 */ /* 0x000fe20008000000 */
[----:B------:R-:W-:Y:S01]  /*1eb0*/  UMOV UR28, UR52 ;  /* 0x00000034001c7c82 */ /* 0x000fe20008000000 */
[----:B------:R-:W-:Y:S01]  /*1ec0*/  UMOV UR26, UR42 ;  /* 0x0000002a001a7c82 */ /* 0x000fe20008000000 */
[----:B------:R-:W-:Y:S01]  /*1ed0*/  UMOV UR17, UR49 ;  /* 0x0000003100117c82 */ /* 0x000fe20008000000 */
[----:B------:R-:W-:Y:S01]  /*1ee0*/  UMOV UR21, UR52 ;  /* 0x0000003400157c82 */ /* 0x000fe20008000000 */
[----:B------:R-:W-:Y:S01]  /*1ef0*/  UMOV UR10, URZ ;  /* 0x000000ff000a7c82 */ /* 0x000fe20008000000 */
[----:B------:R1:W-:Y:S01]  /*1f00*/  UTMALDG.3D.MULTICAST [UR40], [UR14], UR4, desc[UR56] ;  /* 0x000038280e0073b4 */ /* 0x0003e20008011804 */
[----:B------:R-:W-:Y:S01]  /*1f10*/  UMOV UR9, UR49 ;  /* 0x0000003100097c82 */ /* 0x000fe20008000000 */
[----:B------:R-:W-:Y:S01]  /*1f20*/  UMOV UR13, UR52 ;  /* 0x00000034000d7c82 */ /* 0x000fe20008000000 */
[----:B------:R1:W-:Y:S01]  /*1f30*/  UTMALDG.3D [UR32], [UR22], desc[UR56] ;  /* 0x00003820160075b4 */ /* 0x0003e20008011000 */
[----:B------:R1:W-:Y:S01]  /*1f40*/  UTMALDG.3D [UR24], [UR22], desc[UR56] ;  /* 0x00003818160075b4 */ /* 0x0003e20008011000 */
[----:B------:R1:W-:Y:S01]  /*1f50*/  UTMALDG.4D.MULTICAST [UR16], [UR38], UR4, desc[UR56] ;  /* 0x00003810260073b4 */ /* 0x0003e20008019804 */
[----:B------:R1:W-:Y:S02]  /*1f60*/  UTMALDG.4D [UR8], [UR30], desc[UR56] ;  /* 0x000038081e0075b4 */ /* 0x0003e40008019000 */
[----:B-1----:R-:W-:Y:S01]  /*1f70*/  NOP ;  /* 0x0000000000007918 */ /* 0x002fe20000000000 */
.L_x_32:
[----:B------:R-:W-:Y:S05]  /*1f80*/  BSYNC.RECONVERGENT B0 ;  /* 0x0000000000007941 */ /* 0x000fea0003800200 */
.L_x_31:
[----:B------:R-:W-:Y:S01]  /*1f90*/  UIADD3 UR7, UPT, UPT, UR7, 0x1, URZ ;  /* 0x0000000107077890 */ /* 0x000fe2000fffe0ff */
[----:B------:R-:W-:Y:S01]  /*1fa0*/  UMOV UR5, UR29 ;  /* 0x0000001d00057c82 */ /* 0x000fe20008000000 */
[----:B------:R-:W-:Y:S02]  /*1fb0*/  UMOV UR14, UR53 ;  /* 0x00000035000e7c82 */ /* 0x000fe40008000000 */
[----:B------:R-:W-:-:S09]  /*1fc0*/  UISETP.NE.AND UP0, UPT, UR7, UR53, UPT ;  /* 0x000000350700728c */ /* 0x000fd2000bf05270 */
[----:B------:R-:W-:Y:S05]  /*1fd0*/  BRA.U UP0, `(.L_x_33) ;  /* 0xfffffff900c07547 */ /* 0x000fea000b83ffff */
.L_x_25:
[----:B------:R-:W-:Y:S01]  /*1fe0*/  ULEA UR4, UR29, UR6, 0x3 ;  /* 0x000000061d047291 */ /* 0x000fe2000f8e18ff */
[----:B-1----:R-:W-:Y:S01]  /*1ff0*/  SHF.L.U32 R2, R15, 0x1f, RZ ;  /* 0x0000001f0f027819 */ /* 0x002fe200000006ff */
[----:B------:R-:W-:Y:S01]  /*2000*/  @!P1 SYNCS.ARRIVE.TRANS64.A1T0 RZ, [UR6+0x78], RZ ;  /* 0x000078ffffff99a7 */ /* 0x000fe20008100006 */
[----:B------:R-:W-:-:S06]  /*2010*/  UISETP.GT.AND UP0, UPT, UR60, UR59, UPT ;  /* 0x0000003b3c00728c */ /* 0x000fcc000bf04270 */
[----:B------:R1:W1:Y:S03]  /*2020*/  SYNCS.PHASECHK.TRANS64.TRYWAIT P1, [UR4+0x20], R2 ;  /* 0x00002002ff0075a7 */ /* 0x0002660008021104 */
[----:B------:R-:W-:Y:S05]  /*2030*/  BRA.U !UP0, `(.L_x_34) ;  /* 0x0000000508447547 */ /* 0x000fea000b800000 */
[----:B------:R-:W-:Y:S01]  /*2040*/  UIADD3 UR15, UPT, UPT, UR61, UR14, URZ ;  /* 0x0000000e3d0f7290 */ /* 0x000fe2000fffe0ff */
[----:B------:R-:W-:-:S11]  /*2050*/  UMOV UR5, UR29 ;  /* 0x0000001d00057c82 */ /* 0x000fd60008000000 */
.L_x_42:
[----:B------:R-:W-:Y:S01]  /*2060*/  ULEA UR49, UR5, UR6, 0x3 ;  /* 0x0000000605317291 */ /* 0x000fe2000f8e18ff */
[----:B--2---:R-:W-:Y:S01]  /*2070*/  @!P6 MOV R3, 0xc800 ;  /* 0x0000c8000003e802 */ /* 0x004fe20000000f00 */
[----:B-1----:R-:W-:Y:S10]  /*2080*/  @P1 BRA `(.L_x_35) ;  /* 0x00000000000c1947 */ /* 0x002ff40003800000 */
[----:B------:R-:W-:-:S04]  /*2090*/  SHF.L.U32 R4, R15, 0x1f, RZ ;  /* 0x0000001f0f047819 */ /* 0x000fc800000006ff */
[----:B------:R-:W1:Y:S02]  /*20a0*/  SYNCS.PHASECHK.TRANS64.TRYWAIT P0, [UR49+0x20], R4 ;  /* 0x00002004ff0075a7 */ /* 0x000e640008001131 */
[----:B-1----:R-:W-:Y:S05]  /*20b0*/  @!P0 BRA `(.L_x_36) ;  /* 0x0000006800848947 */ /* 0x002fea0003800000 */
.L_x_35:
[----:B------:R2:W-:Y:S01]  /*20c0*/  @!P6 SYNCS.ARRIVE.TRANS64 RZ, [UR49], R3 ;  /* 0x00000003ffffe9a7 */ /* 0x0005e20008000031 */
[----:B------:R-:W-:-:S04]  /*20d0*/  ULOP3.LUT UR4, UR55, 0x2, URZ, 0xfc, !UPT ;  /* 0x0000000237047892 */ /* 0x000fc8000f8efcff */
[----:B------:R-:W-:-:S09]  /*20e0*/  UISETP.NE.AND UP0, UPT, UR4, 0x2, UPT ;  /* 0x000000020400788c */ /* 0x000fd2000bf05270 */
[----:B------:R-:W-:Y:S05]  /*20f0*/  BRA.U UP0, `(.L_x_37) ;  /* 0x0000000100047547 */ /* 0x000fea000b800000 */
[----:B------:R-:W-:Y:S05]  /*2100*/  BPT.TRAP 0x1 ;  /* 0x000000040000795c */ /* 0x000fea0000300000 */
.L_x_37:
[----:B------:R-:W-:Y:S04]  /*2110*/  BSSY.RECONVERGENT B0, `(.L_x_38) ;  /* 0x0000003000007945 */ /* 0x000fe80003800200 */
[----:B------:R-:W-:Y:S05]  /*2120*/  @P4 BRA `(.L_x_39) ;  /* 0x0000000000044947 */ /* 0x000fea0003800000 */
[----:B------:R-:W-:Y:S05]  /*2130*/  BPT.TRAP 0x1 ;  /* 0x000000040000795c */ /* 0x000fea0000300000 */
.L_x_39:
[----:B------:R-:W-:Y:S05]  /*2140*/  BSYNC.RECONVERGENT B0 ;  /* 0x0000000000007941 */ /* 0x000fea0003800200 */
.L_x_38:
        /* <DEDUP_REMOVED lines=9> */
[----:B------:R1:W1:Y:S01]  /*21e0*/  SYNCS.PHASECHK.TRANS64.TRYWAIT P1, [UR4+0x20], R2 ;  /* 0x00002002ff0075a7 */ /* 0x0002620008021104 */
[----:B------:R-:W-:Y:S05]  /*21f0*/  @!P0 BRA `(.L_x_41) ;  /* 0x0000000000c08947 */ /* 0x000fea0003800000 */
[----:B------:R-:W-:Y:S02]  /*2200*/  ULEA UR40, UR5, UR45, 0xf ;  /* 0x0000002d05287291 */ /* 0x000fe4000f8e78ff */
[----:B------:R-:W-:Y:S02]  /*2210*/  UIADD3 UR8, UP3, UPT, UR46, 0x80, URZ ;  /* 0x000000802e087890 */ /* 0x000fe4000ff7e0ff */
[----:B------:R-:W-:Y:S02]  /*2220*/  UIADD3 UR40, UPT, UPT, UR6, UR40, URZ ;  /* 0x0000002806287290 */ /* 0x000fe4000fffe0ff */
[----:B------:R-:W-:Y:S02]  /*2230*/  USHF.L.U32 UR50, UR14, 0x8, URZ ;  /* 0x000000080e327899 */ /* 0x000fe400080006ff */
[----:B------:R-:W-:Y:S02]  /*2240*/  UIADD3.X UR9, UPT, UPT, URZ, UR47, URZ, UP3, !UPT ;  /* 0x0000002fff097290 */ /* 0x000fe40009ffe4ff */
[----:B------:R-:W-:-:S02]  /*2250*/  UIADD3 UR48, UPT, UPT, UR40, 0x6400, URZ ;  /* 0x0000640028307890 */ /* 0x000fc4000fffe0ff */
[----:B------:R-:W-:Y:S02]  /*2260*/  UIADD3 UR42, UPT, UPT, UR50, 0x80, URZ ;  /* 0x00000080322a7890 */ /* 0x000fe4000fffe0ff */
[----:B------:R-:W-:Y:S02]  /*2270*/  UIADD3 UR40, UPT, UPT, UR40, 0xa400, URZ ;  /* 0x0000a40028287890 */ /* 0x000fe4000fffe0ff */
[----:B------:R-:W-:Y:S02]  /*2280*/  USHF.L.U32 UR4, UR5, 0xa, URZ ;  /* 0x0000000a05047899 */ /* 0x000fe400080006ff */
[----:B------:R-:W-:Y:S02]  /*2290*/  ULEA UR24, UR5, UR6, 0xe ;  /* 0x0000000605187291 */ /* 0x000fe4000f8e70ff */
[----:B------:R-:W-:Y:S02]  /*22a0*/  UIADD3 UR22, UP2, UPT, UR46, 0x180, URZ ;  /* 0x000001802e167890 */ /* 0x000fe4000ff5e0ff */
[----:B------:R-:W-:-:S02]  /*22b0*/  UIADD3 UR30, UP1, UPT, UR46, 0x280, URZ ;  /* 0x000002802e1e7890 */ /* 0x000fc4000ff3e0ff */
[----:B------:R-:W-:Y:S02]  /*22c0*/  USHF.L.U32 UR11, UR14, 0x1, URZ ;  /* 0x000000010e0b7899 */ /* 0x000fe400080006ff */
[----:B------:R-:W-:Y:S01]  /*22d0*/  ULOP3.LUT UR16, UR54, UR4, URZ, 0xfc, !UPT ;  /* 0x0000000436107292 */ /* 0x000fe2000f8efcff */
[----:B------:R-:W-:Y:S01]  /*22e0*/  UMOV UR7, 0xff0000 ;  /* 0x00ff000000077882 */ /* 0x000fe20000000000 */
[----:B------:R-:W-:Y:S01]  /*22f0*/  UMOV UR56, 0x0 ;  /* 0x0000000000387882 */ /* 0x000fe20000000000 */
[----:B------:R-:W-:Y:S01]  /*2300*/  UMOV UR57, 0x10000000 ;  /* 0x1000000000397882 */ /* 0x000fe20000000000 */
[----:B------:R-:W-:Y:S01]  /*2310*/  UIADD3 UR38, UP0, UPT, UR46, 0x380, URZ ;  /* 0x000003802e267890 */ /* 0x000fe2000ff1e0ff */
[----:B------:R-:W-:Y:S01]  /*2320*/  UTMALDG.3D.MULTICAST [UR48], [UR8], UR7, desc[UR56] ;  /* 0x00003830080073b4 */ /* 0x000fe20008011807 */
[----:B------:R-:W-:Y:S01]  /*2330*/  UMOV UR41, UR49 ;  /* 0x0000003100297c82 */ /* 0x000fe20008000000 */
[----:B------:R-:W-:Y:S01]  /*2340*/  UMOV UR43, UR51 ;  /* 0x00000033002b7c82 */ /* 0x000fe20008000000 */
[----:B------:R-:W-:Y:S01]  /*2350*/  UMOV UR44, UR52 ;  /* 0x00000034002c7c82 */ /* 0x000fe20008000000 */
[----:B------:R-:W-:-:S02]  /*2360*/  UIADD3.X UR23, UPT, UPT, URZ, UR47, URZ, UP2, !UPT ;  /* 0x0000002fff177290 */ /* 0x000fc400097fe4ff */
[----:B------:R-:W-:Y:S02]  /*2370*/  UIADD3 UR32, UPT, UPT, UR24, 0x26400, URZ ;  /* 0x0002640018207890 */ /* 0x000fe4000fffe0ff */
[----:B------:R-:W-:Y:S01]  /*2380*/  UIADD3 UR24, UPT, UPT, UR24, 0x28400, URZ ;  /* 0x0002840018187890 */ /* 0x000fe2000fffe0ff */
[----:B------:R2:W-:Y:S01]  /*2390*/  UTMALDG.3D.MULTICAST [UR40], [UR8], UR7, desc[UR56] ;  /* 0x00003828080073b4 */ /* 0x0005e20008011807 */
[----:B------:R-:W-:Y:S02]  /*23a0*/  UIADD3.X UR31, UPT, UPT, URZ, UR47, URZ, UP1, !UPT ;  /* 0x0000002fff1f7290 */ /* 0x000fe40008ffe4ff */
[----:B------:R-:W-:Y:S02]  /*23b0*/  ULEA.HI UR19, UR37, UR11, URZ, 0x1e ;  /* 0x0000000b25137291 */ /* 0x000fe4000f8ff0ff */
[----:B------:R-:W-:Y:S02]  /*23c0*/  UIADD3 UR16, UPT, UPT, UR6, 0x36400, UR16 ;  /* 0x0003640006107890 */ /* 0x000fe4000fffe010 */
[----:B------:R-:W-:Y:S01]  /*23d0*/  UIADD3.X UR39, UPT, UPT, URZ, UR47, URZ, UP0, !UPT ;  /* 0x0000002fff277290 */ /* 0x000fe200087fe4ff */
[----:B------:R-:W-:Y:S01]  /*23e0*/  UMOV UR33, UR49 ;  /* 0x0000003100217c82 */ /* 0x000fe20008000000 */
        /* <DEDUP_REMOVED lines=8> */
[----:B------:R1:W-:Y:S01]  /*2470*/  UTMALDG.3D [UR32], [UR22], desc[UR56] ;  /* 0x00003820160075b4 */ /* 0x0003e20008011000 */
[----:B------:R-:W-:Y:S01]  /*2480*/  UMOV UR10, URZ ;  /* 0x000000ff000a7c82 */ /* 0x000fe20008000000 */
[----:B------:R-:W-:Y:S01]  /*2490*/  UMOV UR13, UR52 ;  /* 0x00000034000d7c82 */ /* 0x000fe20008000000 */
[----:B------:R1:W-:Y:S01]  /*24a0*/  UTMALDG.3D [UR24], [UR22], desc[UR56] ;  /* 0x00003818160075b4 */ /* 0x0003e20008011000 */
[----:B------:R1:W-:Y:S01]  /*24b0*/  UTMALDG.4D.MULTICAST [UR16], [UR30], UR7, desc[UR56] ;  /* 0x000038101e0073b4 */ /* 0x0003e20008019807 */
[----:B--2---:R-:W-:Y:S01]  /*24c0*/  UIADD3 UR8, UPT, UPT, UR6, 0x37400, UR4 ;  /* 0x0003740006087890 */ /* 0x004fe2000fffe004 */
[----:B------:R-:W-:-:S08]  /*24d0*/  UMOV UR9, UR49 ;  /* 0x0000003100097c82 */ /* 0x000fd00008000000 */
[----:B------:R2:W-:Y:S02]  /*24e0*/  UTMALDG.4D [UR8], [UR38], desc[UR56] ;  /* 0x00003808260075b4 */ /* 0x0005e40008019000 */
[----:B--2---:R-:W-:Y:S01]  /*24f0*/  NOP ;  /* 0x0000000000007918 */ /* 0x004fe20000000000 */
.L_x_41:
[----:B-1----:R-:W-:Y:S05]  /*2500*/  BSYNC.RECONVERGENT B0 ;  /* 0x0000000000007941 */ /* 0x002fea0003800200 */
.L_x_40:
[----:B------:R-:W-:Y:S01]  /*2510*/  UIADD3 UR14, UPT, UPT, UR14, 0x1, URZ ;  /* 0x000000010e0e7890 */ /* 0x000fe2000fffe0ff */
[----:B------:R-:W-:-:S03]  /*2520*/  UMOV UR5, UR29 ;  /* 0x0000001d00057c82 */ /* 0x000fc60008000000 */
[----:B------:R-:W-:-:S09]  /*2530*/  UISETP.NE.AND UP0, UPT, UR14, UR15, UPT ;  /* 0x0000000f0e00728c */ /* 0x000fd2000bf05270 */
[----:B------:R-:W-:Y:S05]  /*2540*/  BRA.U UP0, `(.L_x_42) ;  /* 0xfffffff900c47547 */ /* 0x000fea000b83ffff */
.L_x_34:
[C---:B-1----:R-:W-:Y:S01]  /*2550*/  LEA R2, R14.reuse, UR6, 0x3 ;  /* 0x000000060e027c11 */ /* 0x042fe2000f8e18ff */
[----:B------:R-:W-:Y:S01]  /*2560*/  NOP ;  /* 0x0000000000007918 */ /* 0x000fe20000000000 */
[----:B--2---:R-:W-:Y:S02]  /*2570*/  SHF.L.U32 R3, R13, 0x1f, RZ ;  /* 0x0000001f0d037819 */ /* 0x004fe400000006ff */
[----:B------:R-:W-:Y:S02]  /*2580*/  LEA R4, R14, UR6, 0x4 ;  /* 0x000000060e047c11 */ /* 0x000fe4000f8e20ff */
[----:B------:R-:W1:Y:S02]  /*2590*/  SYNCS.PHASECHK.TRANS64.TRYWAIT P0, [R2+URZ+0x80], R3 ;  /* 0x00008003020075a7 */ /* 0x000e6400080011ff */
[----:B-1----:R-:W-:Y:S05]  /*25a0*/  @!P0 BRA `(.L_x_43) ;  /* 0x0000006400608947 */ /* 0x002fea0003800000 */
.L_x_129:
[----:B------:R-:W4:Y:S01]  /*25b0*/  LDS.128 R4, [R4+0xf0] ;  /* 0x0000f00004047984 */ /* 0x000f220000000c00 */
[----:B------:R-:W-:Y:S01]  /*25c0*/  ISETP.GE.AND P0, PT, R40, 0x1, PT ;  /* 0x000000012800780c */ /* 0x000fe20003f06270 */
[----:B-1----:R-:W-:Y:S01]  /*25d0*/  VIADD R2, R2, 0x90 ;  /* 0x0000009002027836 */ /* 0x002fe20000000000 */
[----:B------:R-:W-:Y:S01]  /*25e0*/  @!PT LDS RZ, [RZ] ;  /* 0x00000000fffff984 */ /* 0x000fe20000000800 */
[----:B------:R-:W-:Y:S01]  /*25f0*/  @!PT LDS RZ, [RZ] ;  /* 0x00000000fffff984 */ /* 0x000fe20000000800 */
[----:B------:R-:W-:Y:S01]  /*2600*/  @!PT LDS RZ, [RZ] ;  /* 0x00000000fffff984 */ /* 0x000fe20000000800 */
[----:B------:R-:W-:Y:S01]  /*2610*/  @!PT LDS RZ, [RZ] ;  /* 0x00000000fffff984 */ /* 0x000fe20000000800 */
[----:B------:R1:W-:Y:S06]  /*2620*/  MEMBAR.ALL.CTA ;  /* 0x0000000000007992 */ /* 0x0003ec0000008000 */
[----:B-1----:R-:W1:Y:S01]  /*2630*/  FENCE.VIEW.ASYNC.S ;  /* 0x00000000000073c6 */ /* 0x002e620000000000 */
[----:B------:R-:W-:-:S04]  /*2640*/  PRMT R2, RZ, 0x654, R2 ;  /* 0x00000654ff027816 */ /* 0x000fc80000000002 */
[----:B-1----:R1:W-:Y:S01]  /*2650*/  SYNCS.ARRIVE.TRANS64.RED.A1T0 RZ, [R2+URZ], RZ ;  /* 0x000000ff02ff79a7 */ /* 0x0023e200081004ff */
[----:B----4-:R-:W-:-:S13]  /*2660*/  LOP3.LUT P2, RZ, R6, 0x1, RZ, 0xc0, !PT ;  /* 0x0000000106ff7812 */ /* 0x010fda000784c0ff */
[----:B------:R-:W-:Y:S01]  /*2670*/  @P2 SHF.R.U32.HI R3, RZ, 0x10, R5 ;  /* 0x00000010ff032819 */ /* 0x000fe20000011605 */
[----:B------:R-:W-:Y:S01]  /*2680*/  VOTEU.ANY UP0, P2 ;  /* 0x0000000000ff7886 */ /* 0x000fe20001000100 */
[----:B------:R-:W-:Y:S02]  /*2690*/  @P2 MOV R10, R4 ;  /* 0x00000004000a2202 */ /* 0x000fe40000000f00 */
[----:B------:R-:W-:Y:S02]  /*26a0*/  @P2 R2UR.BROADCAST UR4, R3 ;  /* 0x00000000030422ca */ /* 0x000fe400008e0000 */
[----:B------:R-:W-:-:S11]  /*26b0*/  @P2 LOP3.LUT R9, R5, 0xffff, RZ, 0xc0, !PT ;  /* 0x0000ffff05092812 */ /* 0x000fd600078ec0ff */
[----:B------:R-:W-:Y:S01]  /*26c0*/  @UP0 UMOV UR52, UR4 ;  /* 0x0000000400340c82 */ /* 0x000fe20008000000 */
[----:B-1----:R-:W-:Y:S05]  /*26d0*/  @!P0 BRA `(.L_x_44) ;  /* 0x0000000000b88947 */ /* 0x002fea0003800000 */
[----:B------:R-:W3:Y:S01]  /*26e0*/  LDC.64 R4, c[0x0][0xf18] ;  /* 0x0003c600ff047b82 */ /* 0x000ee20000000a00 */
[----:B------:R-:W-:-:S07]  /*26f0*/  ISETP.NE.AND P3, PT, R40, 0x1, PT ;  /* 0x000000012800780c */ /* 0x000fce0003f65270 */
[----:B------:R-:W1:Y:S08]  /*2700*/  LDC.64 R6, c[0x0][0xf10] ;  /* 0x0003c400ff067b82 */ /* 0x000e700000000a00 */
[----:B------:R-:W2:Y:S08]  /*2710*/  LDC R16, c[0x0][0xf20] ;  /* 0x0003c800ff107b82 */ /* 0x000eb00000000800 */
[----:B------:R-:W4:Y:S01]  /*2720*/  LDC R17, c[0x0][0xf0c] ;  /* 0x0003c300ff117b82 */ /* 0x000f220000000800 */
[----:B---3--:R-:W-:Y:S01]  /*2730*/  IMAD.HI.U32 R19, R0, R5, RZ ;  /* 0x0000000500137227 */ /* 0x008fe200078e00ff */
[----:B------:R-:W-:-:S03]  /*2740*/  ISETP.NE.AND P0, PT, R4, 0x1, PT ;  /* 0x000000010400780c */ /* 0x000fc60003f05270 */
[----:B------:R-:W-:-:S03]  /*2750*/  IMAD.HI.U32 R5, R9, R5, RZ ;  /* 0x0000000509057227 */ /* 0x000fc600078e00ff */
[----:B------:R-:W3:Y:S01]  /*2760*/  LDC.64 R2, c[0x0][0xf28] ;  /* 0x0003ca00ff027b82 */ /* 0x000ee20000000a00 */
[----:B-1----:R-:W-:-:S04]  /*2770*/  IMAD.HI.U32 R20, R8, R6, RZ ;  /* 0x0000000608147227 */ /* 0x002fc800078e00ff */
[----:B------:R-:W-:Y:S01]  /*2780*/  IMAD.HI.U32 R21, R10, R6, RZ ;  /* 0x000000060a157227 */ /* 0x000fe200078e00ff */
[----:B------:R-:W-:Y:S02]  /*2790*/  SHF.R.U32.HI R20, RZ, R7, R20 ;  /* 0x00000007ff147219 */ /* 0x000fe40000011614 */
[-C--:B--2---:R-:W-:Y:S02]  /*27a0*/  SHF.R.U32.HI R19, RZ, R16.reuse, R19 ;  /* 0x00000010ff137219 */ /* 0x084fe40000011613 */
[----:B------:R-:W-:Y:S02]  /*27b0*/  SHF.R.U32.HI R5, RZ, R16, R5 ;  /* 0x00000010ff057219 */ /* 0x000fe40000011605 */
[----:B------:R-:W-:Y:S02]  /*27c0*/  SEL R19, R0, R19, !P0 ;  /* 0x0000001300137207 */ /* 0x000fe40004000000 */
[----:B------:R-:W-:Y:S02]  /*27d0*/  SHF.R.U32.HI R21, RZ, R7, R21 ;  /* 0x00000007ff157219 */ /* 0x000fe40000011615 */
[----:B----4-:R-:W-:-:S02]  /*27e0*/  ISETP.NE.AND P1, PT, R17, 0x1, PT ;  /* 0x000000011100780c */ /* 0x010fc40003f25270 */
[----:B------:R-:W-:Y:S02]  /*27f0*/  SEL R5, R9, R5, !P0 ;  /* 0x0000000509057207 */ /* 0x000fe40004000000 */
[----:B------:R-:W-:Y:S02]  /*2800*/  SEL R20, R8, R20, !P1 ;  /* 0x0000001408147207 */ /* 0x000fe40004800000 */
[----:B------:R-:W-:Y:S01]  /*2810*/  SEL R21, R10, R21, !P1 ;  /* 0x000000150a157207 */ /* 0x000fe20004800000 */
[----:B---3--:R-:W-:-:S04]  /*2820*/  IMAD.HI.U32 R18, R19, R2, RZ ;  /* 0x0000000213127227 */ /* 0x008fc800078e00ff */
        /* <DEDUP_REMOVED lines=12> */
[----:B------:R-:W-:Y:S02]  /*28f0*/  @!P0 SHF.R.U32.HI R3, RZ, R3, R7 ;  /* 0x00000003ff038219 */ /* 0x000fe40000011607 */
[----:B------:R-:W-:Y:S01]  /*2900*/  IADD3 R7, PT, PT, -R5, RZ, RZ ;  /* 0x000000ff05077210 */ /* 0x000fe20007ffe1ff */
[----:B------:R-:W-:Y:S01]  /*2910*/  IMAD R2, R40, R2, R5 ;  /* 0x0000000228027224 */ /* 0x000fe200078e0205 */
[----:B------:R-:W-:-:S03]  /*2920*/  @!P0 SEL R3, R21, R3, !P3 ;  /* 0x0000000315038207 */ /* 0x000fc60005800000 */
[----:B------:R-:W-:Y:S02]  /*2930*/  IMAD R7, R4, R7, R9 ;  /* 0x0000000704077224 */ /* 0x000fe400078e0209 */
[--C-:B------:R-:W-:Y:S02]  /*2940*/  @!P0 IMAD.IADD R6, R6, 0x1, -R3.reuse ;  /* 0x0000000106068824 */ /* 0x100fe400078e0a03 */
[----:B------:R-:W-:Y:S01]  /*2950*/  @!P0 IMAD R3, R2, R20, R3 ;  /* 0x0000001402038224 */ /* 0x000fe200078e0203 */
[----:B------:R-:W-:Y:S01]  /*2960*/  IADD3 R2, PT, PT, -R21, RZ, RZ ;  /* 0x000000ff15027210 */ /* 0x000fe20007ffe1ff */
[----:B------:R-:W-:Y:S02]  /*2970*/  @!P0 IMAD R5, R40, R6, R21 ;  /* 0x0000000628058224 */ /* 0x000fe400078e0215 */
[----:B------:R-:W-:Y:S02]  /*2980*/  @!P0 IMAD.MOV.U32 R21, RZ, RZ, R3 ;  /* 0x000000ffff158224 */ /* 0x000fe400078e0003 */
[----:B------:R-:W-:-:S02]  /*2990*/  IMAD R2, R17, R2, R10 ;  /* 0x0000000211027224 */ /* 0x000fc400078e020a */
[----:B------:R-:W-:Y:S02]  /*29a0*/  IMAD R9, R5, R4, R7 ;  /* 0x0000000405097224 */ /* 0x000fe400078e0207 */
[----:B------:R-:W-:Y:S02]  /*29b0*/  IMAD R10, R21, R17, R2 ;  /* 0x00000011150a7224 */ /* 0x000fe400078e0202 */
.L_x_44:
[----:B------:R-:W1:Y:S02]  /*29c0*/  LDCU UR4, c[0x0][0xf30] ;  /* 0x0001e600ff0477ac */ /* 0x000e640008000800 */
[----:B-1----:R-:W-:-:S09]  /*29d0*/  UISETP.NE.AND UP0, UPT, UR4, 0x1, UPT ;  /* 0x000000010400788c */ /* 0x002fd2000bf05270 */
[----:B------:R-:W-:Y:S05]  /*29e0*/  BRA.U UP0, `(.L_x_45) ;  /* 0x0000000100407547 */ /* 0x000fea000b800000 */
[----:B------:R-:W1:Y:S08]  /*29f0*/  LDC.64 R4, c[0x0][0xf10] ;  /* 0x0003c400ff047b82 */ /* 0x000e700000000a00 */
[----:B------:R-:W2:Y:S08]  /*2a00*/  LDC.64 R2, c[0x0][0xf18] ;  /* 0x0003c600ff027b82 */ /* 0x000eb00000000a00 */
[----:B------:R-:W4:Y:S08]  /*2a10*/  LDC R6, c[0x0][0xf20] ;  /* 0x0003c800ff067b82 */ /* 0x000f300000000800 */
[----:B------:R-:W3:Y:S01]  /*2a20*/  LDC R7, c[0x0][0xf0c] ;  /* 0x0003c300ff077b82 */ /* 0x000ee20000000800 */
[----:B-1----:R-:W-:-:S05]  /*2a30*/  IMAD.HI.U32 R4, R10, R4, RZ ;  /* 0x000000040a047227 */ /* 0x002fca00078e00ff */
[----:B------:R-:W-:Y:S01]  /*2a40*/  SHF.R.U32.HI R4, RZ, R5, R4 ;  /* 0x00000005ff047219 */ /* 0x000fe20000011604 */
[----:B--2---:R-:W-:Y:S01]  /*2a50*/  IMAD.HI.U32 R3, R9, R3, RZ ;  /* 0x0000000309037227 */ /* 0x004fe200078e00ff */
[----:B------:R-:W-:-:S04]  /*2a60*/  ISETP.NE.AND P0, PT, R2, 0x1, PT ;  /* 0x000000010200780c */ /* 0x000fc80003f05270 */
[----:B----4-:R-:W-:-:S04]  /*2a70*/  SHF.R.U32.HI R3, RZ, R6, R3 ;  /* 0x00000006ff037219 */ /* 0x010fc80000011603 */
[----:B------:R-:W-:Y:S02]  /*2a80*/  SEL R3, R9, R3, !P0 ;  /* 0x0000000309037207 */ /* 0x000fe40004000000 */
[----:B---3--:R-:W-:-:S04]  /*2a90*/  ISETP.NE.AND P1, PT, R7, 0x1, PT ;  /* 0x000000010700780c */ /* 0x008fc80003f25270 */
[----:B------:R-:W-:-:S05]  /*2aa0*/  SEL R4, R10, R4, !P1 ;  /* 0x000000040a047207 */ /* 0x000fca0004800000 */
[----:B------:R-:W-:Y:S02]  /*2ab0*/  IMAD.IADD R5, R3, 0x1, -R4 ;  /* 0x0000000103057824 */ /* 0x000fe400078e0a04 */
[----:B------:R-:W-:Y:S02]  /*2ac0*/  IMAD.IADD R3, R4, 0x1, -R3 ;  /* 0x0000000104037824 */ /* 0x000fe400078e0a03 */
[----:B------:R-:W-:Y:S02]  /*2ad0*/  IMAD R10, R5, R7, R10 ;  /* 0x00000007050a7224 */ /* 0x000fe400078e020a */
[----:B------:R-:W-:-:S07]  /*2ae0*/  IMAD R9, R3, R2, R9 ;  /* 0x0000000203097224 */ /* 0x000fce00078e0209 */
.L_x_45:
[----:B------:R-:W-:Y:S01]  /*2af0*/  VIADD R14, R14, 0x1 ;  /* 0x000000010e0e7836 */ /* 0x000fe20000000000 */
[----:B------:R-:W-:Y:S01]  /*2b00*/  PLOP3.LUT P1, PT, PT, PT, PT, 0x80, 0x8 ;  /* 0x000000000008781c */ /* 0x000fe20003f2f070 */
[----:B------:R-:W-:Y:S02]  /*2b10*/  IMAD.IADD R2, R10, 0x1, R87 ;  /* 0x000000010a027824 */ /* 0x000fe400078e0257 */
[----:B------:R-:W-:Y:S01]  /*2b20*/  IMAD.IADD R24, R9, 0x1, R86 ;  /* 0x0000000109187824 */ /* 0x000fe200078e0256 */
[----:B------:R-:W-:Y:S02]  /*2b30*/  ISETP.NE.AND P0, PT, R14, 0x2, PT ;  /* 0x000000020e00780c */ /* 0x000fe40003f05270 */
[----:B------:R-:W-:Y:S02]  /*2b40*/  R2UR UR20, R2 ;  /* 0x00000000021472ca */ /* 0x000fe400000e0000 */
[----:B------:R-:W-:Y:S02]  /*2b50*/  SEL R2, RZ, 0x1, P0 ;  /* 0x00000001ff027807 */ /* 0x000fe40000000000 */
[----:B------:R-:W-:-:S02]  /*2b60*/  SEL R14, R14, RZ, P0 ;  /* 0x000000ff0e0e7207 */ /* 0x000fc40000000000 */
[----:B------:R-:W-:Y:S01]  /*2b70*/  LOP3.LUT R13, R13, R2, RZ, 0x3c, !PT ;  /* 0x000000020d0d7212 */ /* 0x000fe200078e3cff */
[----:B------:R-:W-:Y:S08]  /*2b80*/  @P2 BRA `(.L_x_46) ;  /* 0xffffffec00502947 */ /* 0x000ff0000383ffff */
[----:B------:R-:W-:Y:S01]  /*2b90*/  UIADD3 UR7, UPT, UPT, UR6, 0x20, URZ ;  /* 0x0000002006077890 */ /* 0x000fe2000fffe0ff */
[----:B------:R-:W-:-:S03]  /*2ba0*/  SHF.L.U32 R2, R15, 0x1f, RZ ;  /* 0x0000001f0f027819 */ /* 0x000fc600000006ff */
[----:B------:R-:W-:-:S09]  /*2bb0*/  ULEA UR4, UR29, UR7, 0x3 ;  /* 0x000000071d047291 */ /* 0x000fd2000f8e18ff */
[----:B------:R-:W1:Y:S02]  /*2bc0*/  SYNCS.PHASECHK.TRANS64.TRYWAIT P0, [UR4], R2 ;  /* 0x00000002ff0075a7 */ /* 0x000e640008001104 */
[----:B-1----:R-:W-:Y:S05]  /*2bd0*/  @!P0 BRA `(.L_x_47) ;  /* 0x0000005c00e88947 */ /* 0x002fea0003800000 */
.L_x_131:
[----:B------:R-:W-:-:S04]  /*2be0*/  UIADD3 UR4, UPT, UPT, UR29, 0x1, URZ ;  /* 0x000000011d047890 */ /* 0x000fc8000fffe0ff */
[----:B------:R-:W-:-:S04]  /*2bf0*/  UISETP.NE.AND UP0, UPT, UR4, 0x4, UPT ;  /* 0x000000040400788c */ /* 0x000fc8000bf05270 */
[----:B------:R-:W-:Y:S02]  /*2c00*/  USEL UR6, URZ, 0x1, UP0 ;  /* 0x00000001ff067887 */ /* 0x000fe40008000000 */
[----:B------:R-:W-:-:S04]  /*2c10*/  USEL UR4, UR4, URZ, UP0 ;  /* 0x000000ff04047287 */ /* 0x000fc80008000000 */
[----:B------:R-:W-:Y:S01]  /*2c20*/  ULEA UR5, UR4, UR7, 0x3 ;  /* 0x0000000704057291 */ /* 0x000fe2000f8e18ff */
[----:B-1----:R-:W-:-:S04]  /*2c30*/  LOP3.LUT R2, R15, UR6, RZ, 0x3c, !PT ;  /* 0x000000060f027c12 */ /* 0x002fc8000f8e3cff */
[----:B------:R-:W-:-:S04]  /*2c40*/  SHF.L.U32 R3, R2, 0x1f, RZ ;  /* 0x0000001f02037819 */ /* 0x000fc800000006ff */
[----:B------:R-:W1:Y:S02]  /*2c50*/  SYNCS.PHASECHK.TRANS64.TRYWAIT P0, [UR5], R3 ;  /* 0x00000003ff0075a7 */ /* 0x000e640008001105 */
[----:B-1----:R-:W-:Y:S05]  /*2c60*/  @!P0 BRA `(.L_x_48) ;  /* 0x0000005c00dc8947 */ /* 0x002fea0003800000 */
.L_x_133:
[----:B------:R-:W-:-:S04]  /*2c70*/  UIADD3 UR4, UPT, UPT, UR4, 0x1, URZ ;  /* 0x0000000104047890 */ /* 0x000fc8000fffe0ff */
[----:B------:R-:W-:-:S04]  /*2c80*/  UISETP.NE.AND UP0, UPT, UR4, 0x4, UPT ;  /* 0x000000040400788c */ /* 0x000fc8000bf05270 */
[----:B------:R-:W-:Y:S02]  /*2c90*/  USEL UR6, URZ, 0x1, UP0 ;  /* 0x00000001ff067887 */ /* 0x000fe40008000000 */
[----:B------:R-:W-:-:S04]  /*2ca0*/  USEL UR4, UR4, URZ, UP0 ;  /* 0x000000ff04047287 */ /* 0x000fc80008000000 */
[----:B------:R-:W-:Y:S01]  /*2cb0*/  ULEA UR5, UR4, UR7, 0x3 ;  /* 0x0000000704057291 */ /* 0x000fe2000f8e18ff */
[----:B------:R-:W-:-:S04]  /*2cc0*/  LOP3.LUT R2, R2, UR6, RZ, 0x3c, !PT ;  /* 0x0000000602027c12 */ /* 0x000fc8000f8e3cff */
[----:B-1----:R-:W-:-:S04]  /*2cd0*/  SHF.L.U32 R3, R2, 0x1f, RZ ;  /* 0x0000001f02037819 */ /* 0x002fc800000006ff */
[----:B------:R-:W1:Y:S02]  /*2ce0*/  SYNCS.PHASECHK.TRANS64.TRYWAIT P0, [UR5], R3 ;  /* 0x00000003ff0075a7 */ /* 0x000e640008001105 */
[----:B-1----:R-:W-:Y:S05]  /*2cf0*/  @!P0 BRA `(.L_x_49) ;  /* 0x0000005c00d08947 */ /* 0x002fea0003800000 */
.L_x_135:
[----:B------:R-:W-:-:S04]  /*2d00*/  UIADD3 UR4, UPT, UPT, UR4, 0x1, URZ ;  /* 0x0000000104047890 */ /* 0x000fc8000fffe0ff */
[----:B------:R-:W-:-:S04]  /*2d10*/  UISETP.NE.AND UP0, UPT, UR4, 0x4, UPT ;  /* 0x000000040400788c */ /* 0x000fc8000bf05270 */
[----:B------:R-:W-:Y:S02]  /*2d20*/  USEL UR5, URZ, 0x1, UP0 ;  /* 0x00000001ff057887 */ /* 0x000fe40008000000 */
[----:B------:R-:W-:-:S04]  /*2d30*/  USEL UR4, UR4, URZ, UP0 ;  /* 0x000000ff04047287 */ /* 0x000fc80008000000 */
[----:B------:R-:W-:Y:S01]  /*2d40*/  ULEA UR4, UR4, UR7, 0x3 ;  /* 0x0000000704047291 */ /* 0x000fe2000f8e18ff */
[----:B------:R-:W-:-:S04]  /*2d50*/  LOP3.LUT R2, R2, UR5, RZ, 0x3c, !PT ;  /* 0x0000000502027c12 */ /* 0x000fc8000f8e3cff */
[----:B------:R-:W-:Y:S01]  /*2d60*/  SHF.L.U32 R2, R2, 0x1f, RZ ;  /* 0x0000001f02027819 */ /* 0x000fe200000006ff */
[----:B-1-3--:R-:W-:-:S07]  /*2d70*/  IMAD.U32 R0, RZ, RZ, UR4 ;  /* 0x00000004ff007e24 */ /* 0x00afce000f8e00ff */
.L_x_50:
[----:B-1----:R1:W2:Y:S02]  /*2d80*/  SYNCS.PHASECHK.TRANS64.TRYWAIT P0, [R0+URZ], R2 ;  /* 0x00000002000075a7 */ /* 0x0022a400080011ff */
[----:B--2---:R-:W-:Y:S05]  /*2d90*/  @!P0 NANOSLEEP.SYNCS 0x989680 ;  /* 0x009896800000895d */ /* 0x004fea0003900000 */
[----:B------:R-:W2:Y:S02]  /*2da0*/  @!P0 SYNCS.PHASECHK.TRANS64 P0, [R0+URZ], R2 ;  /* 0x00000002000085a7 */ /* 0x000ea400080010ff */
[----:B--2---:R-:W-:Y:S05]  /*2db0*/  @P0 EXIT ;  /* 0x000000000000094d */ /* 0x004fea0003800000 */
[----:B------:R-:W-:Y:S05]  /*2dc0*/  BRA `(.L_x_50) ;  /* 0xfffffffc00ec7947 */ /* 0x000fea000383ffff */
.L_x_22:
[----:B------:R-:W-:-:S04]  /*2dd0*/  UISETP.NE.AND UP0, UPT, UR58, URZ, UPT ;  /* 0x000000ff3a00728c */ /* 0x000fc8000bf05270 */
[----:B------:R-:W-:-:S09]  /*2de0*/  UISETP.NE.OR UP0, UPT, UR14, 0x1, UP0 ;  /* 0x000000010e00788c */ /* 0x000fd20008705670 */
[----:B------:R-:W-:Y:S05]  /*2df0*/  BRA.U UP0, `(.L_x_51) ;  /* 0x00000005004c7547 */ /* 0x000fea000b800000 */
[----:B------:R-:W-:Y:S01]  /*2e00*/  HFMA2 R11, -RZ, RZ, 0, 0 ;  /* 0x00000000ff0b7431 */ /* 0x000fe200000001ff */
[----:B------:R-:W-:Y:S01]  /*2e10*/  ISETP.GE.U32.AND P2, PT, R10, 0x8, PT ;  /* 0x000000080a00780c */ /* 0x000fe20003f46070 */
[----:B------:R-:W-:Y:S01]  /*2e20*/  IMAD.MOV.U32 R12, RZ, RZ, 0x1 ;  /* 0x00000001ff0c7424 */ /* 0x000fe200078e00ff */
[----:B------:R-:W-:Y:S01]  /*2e30*/  CS2R R8, SRZ ;  /* 0x0000000000087805 */ /* 0x000fe2000001ff00 */
[----:B------:R-:W-:Y:S01]  /*2e40*/  IMAD.MOV.U32 R3, RZ, RZ, RZ ;  /* 0x000000ffff037224 */ /* 0x000fe200078e00ff */
[----:B------:R-:W-:Y:S01]  /*2e50*/  UMOV UR6, 0x400 ;  /* 0x0000040000067882 */ /* 0x000fe20000000000 */
[----:B------:R-:W-:Y:S01]  /*2e60*/  UMOV UR5, URZ ;  /* 0x000000ff00057c82 */ /* 0x000fe20008000000 */
[----:B------:R-:W-:-:S12]  /*2e70*/  ULEA UR6, UR58, UR6, 0x18 ;  /* 0x000000063a067291 */ /* 0x000fd8000f8ec0ff */
.L_x_55:
[----:B------:R-:W-:Y:S02]  /*2e80*/  LEA R0, R3, UR6, 0x3 ;  /* 0x0000000603007c11 */ /* 0x000fe4000f8e18ff */
[----:B------:R-:W-:-:S03]  /*2e90*/  SHF.L.U32 R4, R8, 0x1f, RZ ;  /* 0x0000001f08047819 */ /* 0x000fc600000006ff */
[----:B------:R-:W-:Y:S01]  /*2ea0*/  VIADD R5, R0, 0xd0 ;  /* 0x000000d000057836 */ /* 0x000fe20000000000 */
[----:B------:R-:W1:Y:S02]  /*2eb0*/  SYNCS.PHASECHK.TRANS64.TRYWAIT P0, [R0+URZ+0xc0], R4 ;  /* 0x0000c004000075a7 */ /* 0x000e6400080011ff */
[----:B-1----:R-:W-:Y:S05]  /*2ec0*/  @!P0 BRA `(.L_x_52) ;  /* 0x0000005c00748947 */ /* 0x002fea0003800000 */
.L_x_136:
[----:B------:R-:W-:Y:S01]  /*2ed0*/  ULEA UR4, UR5, UR6, 0x3 ;  /* 0x0000000605047291 */ /* 0x000fe2000f8e18ff */
[----:B-1----:R-:W-:Y:S01]  /*2ee0*/  PRMT R0, RZ, 0x654, R5 ;  /* 0x00000654ff007816 */ /* 0x002fe20000000005 */
[----:B------:R-:W-:Y:S01]  /*2ef0*/  @!P2 IMAD.MOV.U32 R4, RZ, RZ, 0x10 ;  /* 0x00000010ff04a424 */ /* 0x000fe200078e00ff */
[----:B------:R-:W-:Y:S01]  /*2f00*/  SHF.L.U32 R5, R12, 0x1f, RZ ;  /* 0x0000001f0c057819 */ /* 0x000fe200000006ff */
[----:B------:R-:W-:Y:S01]  /*2f10*/  UIADD3 UR7, UPT, UPT, UR4, 0x80, URZ ;  /* 0x0000008004077890 */ /* 0x000fe2000fffe0ff */
[----:B------:R1:W-:Y:S05]  /*2f20*/  SYNCS.ARRIVE.TRANS64.RED.A1T0 RZ, [R0+URZ], RZ ;  /* 0x000000ff00ff79a7 */ /* 0x0003ea00081004ff */
[----:B------:R-:W-:Y:S01]  /*2f30*/  IMAD.U32 R6, RZ, RZ, UR7 ;  /* 0x00000007ff067e24 */ /* 0x000fe2000f8e00ff */
[----:B------:R-:W2:Y:S04]  /*2f40*/  SYNCS.PHASECHK.TRANS64.TRYWAIT P0, [UR4+0x90], R5 ;  /* 0x00009005ff0075a7 */ /* 0x000ea80008001104 */
[----:B------:R-:W-:Y:S01]  /*2f50*/  PRMT R6, R10, 0x654, R6 ;  /* 0x000006540a067816 */ /* 0x000fe20000000006 */
[----:B-12---:R-:W-:Y:S06]  /*2f60*/  @!P0 BRA `(.L_x_53) ;  /* 0x0000005c00608947 */ /* 0x006fec0003800000 */
.L_x_138:
[----:B------:R-:W-:Y:S01]  /*2f70*/  ULEA UR8, UR5, UR6, 0x4 ;  /* 0x0000000605087291 */ /* 0x000fe2000f8e20ff */
[----:B------:R-:W-:Y:S01]  /*2f80*/  SEL R2, R6, R2, !P2 ;  /* 0x0000000206027207 */ /* 0x000fe20005000000 */
[----:B------:R-:W-:Y:S01]  /*2f90*/  UIADD3 UR9, UPT, UPT, UR4, 0x80, URZ ;  /* 0x0000008004097890 */ /* 0x000fe2000fffe0ff */
[----:B-1----:R-:W-:Y:S01]  /*2fa0*/  LEA R0, R11, UR6, 0x3 ;  /* 0x000000060b007c11 */ /* 0x002fe2000f8e18ff */
[----:B------:R-:W-:Y:S01]  /*2fb0*/  UIADD3 UR8, UPT, UPT, UR8, 0xf0, URZ ;  /* 0x000000f008087890 */ /* 0x000fe2000fffe0ff */
[----:B------:R1:W-:Y:S01]  /*2fc0*/  @!P2 SYNCS.ARRIVE.TRANS64.RED RZ, [R2+URZ], R4 ;  /* 0x0000000402ffa9a7 */ /* 0x0003e200080004ff */
[----:B------:R-:W-:Y:S01]  /*2fd0*/  UIADD3 UR4, UPT, UPT, UR5, 0x1, URZ ;  /* 0x0000000105047890 */ /* 0x000fe2000fffe0ff */
[----:B------:R-:W-:-:S03]  /*2fe0*/  VIADD R3, R3, 0x1 ;  /* 0x0000000103037836 */ /* 0x000fc60000000000 */
[----:B------:R-:W-:Y:S02]  /*2ff0*/  UISETP.NE.AND UP0, UPT, UR4, 0x2, UPT ;  /* 0x000000020400788c */ /* 0x000fe4000bf05270 */
[----:B------:R-:W-:Y:S01]  /*3000*/  ISETP.NE.AND P0, PT, R3, 0x2, PT ;  /* 0x000000020300780c */ /* 0x000fe20003f05270 */
[----:B------:R-:W-:Y:S06]  /*3010*/  UGETNEXTWORKID.BROADCAST [UR8], [UR9] ;  /* 0x00000000080073ca */ /* 0x000fec0008000100 */
[----:B------:R-:W-:Y:S02]  /*3020*/  USEL UR7, URZ, 0x1, UP0 ;  /* 0x00000001ff077887 */ /* 0x000fe40008000000 */
[----:B------:R-:W-:-:S04]  /*3030*/  USEL UR5, UR4, URZ, UP0 ;  /* 0x000000ff04057287 */ /* 0x000fc80008000000 */
[----:B------:R-:W-:Y:S02]  /*3040*/  LOP3.LUT R12, R12, UR7, RZ, 0x3c, !PT ;  /* 0x000000070c0c7c12 */ /* 0x000fe4000f8e3cff */
[----:B-1----:R-:W-:-:S04]  /*3050*/  SHF.L.U32 R4, R9, 0x1f, RZ ;  /* 0x0000001f09047819 */ /* 0x002fc800000006ff */
[----:B------:R-:W1:Y:S02]  /*3060*/  SYNCS.PHASECHK.TRANS64.TRYWAIT P1, [R0+URZ+0x80], R4 ;  /* 0x00008004000075a7 */ /* 0x000e6400080211ff */
[----:B-1----:R-:W-:Y:S05]  /*3070*/  @!P1 BRA `(.L_x_54) ;  /* 0x0000005c00349947 */ /* 0x002fea0003800000 */
.L_x_139:
[----:B-1----:R-:W-:Y:S01]  /*3080*/  LEA R4, R11, UR6, 0x4 ;  /* 0x000000060b047c11 */ /* 0x002fe2000f8e20ff */
[----:B------:R-:W-:Y:S01]  /*3090*/  VIADD R0, R0, 0x90 ;  /* 0x0000009000007836 */ /* 0x000fe20000000000 */
[----:B------:R-:W-:Y:S01]  /*30a0*/  SEL R3, R3, RZ, P0 ;  /* 0x000000ff03037207 */ /* 0x000fe20000000000 */
[----:B------:R-:W-:-:S03]  /*30b0*/  VIADD R11, R11, 0x1 ;  /* 0x000000010b0b7836 */ /* 0x000fc60000000000 */
[----:B------:R-:W1:Y:S01]  /*30c0*/  LDS.128 R4, [R4+0xf0] ;  /* 0x0000f00004047984 */ /* 0x000e620000000c00 */
[----:B------:R-:W-:Y:S02]  /*30d0*/  PRMT R0, RZ, 0x654, R0 ;  /* 0x00000654ff007816 */ /* 0x000fe40000000000 */
[C---:B------:R-:W-:Y:S01]  /*30e0*/  ISETP.NE.AND P1, PT, R11.reuse, 0x2, PT ;  /* 0x000000020b00780c */ /* 0x040fe20003f25270 */
[----:B------:R-:W-:Y:S01]  /*30f0*/  @!PT LDS RZ, [RZ] ;  /* 0x00000000fffff984 */ /* 0x000fe20000000800 */
[----:B------:R-:W-:Y:S01]  /*3100*/  @!PT LDS RZ, [RZ] ;  /* 0x00000000fffff984 */ /* 0x000fe20000000800 */
[----:B------:R-:W-:Y:S01]  /*3110*/  @!PT LDS RZ, [RZ] ;  /* 0x00000000fffff984 */ /* 0x000fe20000000800 */
[----:B------:R-:W-:Y:S01]  /*3120*/  @!PT LDS RZ, [RZ] ;  /* 0x00000000fffff984 */ /* 0x000fe20000000800 */
[----:B------:R2:W-:Y:S06]  /*3130*/  MEMBAR.ALL.CTA ;  /* 0x0000000000007992 */ /* 0x0005ec0000008000 */
[----:B--2---:R-:W2:Y:S01]  /*3140*/  FENCE.VIEW.ASYNC.S ;  /* 0x00000000000073c6 */ /* 0x004ea20000000000 */
[----:B------:R-:W-:Y:S01]  /*3150*/  SEL R11, R11, RZ, P1 ;  /* 0x000000ff0b0b7207 */ /* 0x000fe20000800000 */
[----:B--2---:R2:W-:Y:S01]  /*3160*/  SYNCS.ARRIVE.TRANS64.RED.A1T0 RZ, [R0+URZ], RZ ;  /* 0x000000ff00ff79a7 */ /* 0x0045e200081004ff */
[----:B-1----:R-:W-:-:S02]  /*3170*/  LOP3.LUT P3, RZ, R6, 0x1, RZ, 0xc0, !PT ;  /* 0x0000000106ff7812 */ /* 0x002fc4000786c0ff */
[----:B------:R-:W-:-:S04]  /*3180*/  SEL R4, RZ, 0x1, P1 ;  /* 0x00000001ff047807 */ /* 0x000fc80000800000 */
[----:B------:R-:W-:Y:S02]  /*3190*/  LOP3.LUT R9, R9, R4, RZ, 0x3c, !PT ;  /* 0x0000000409097212 */ /* 0x000fe400078e3cff */
[----:B--2---:R-:W-:-:S04]  /*31a0*/  SEL R0, RZ, 0x1, P0 ;  /* 0x00000001ff007807 */ /* 0x004fc80000000000 */
[----:B------:R-:W-:Y:S01]  /*31b0*/  LOP3.LUT R8, R8, R0, RZ, 0x3c, !PT ;  /* 0x0000000008087212 */ /* 0x000fe200078e3cff */
[----:B------:R-:W-:Y:S06]  /*31c0*/  @P3 BRA `(.L_x_55) ;  /* 0xfffffffc002c3947 */ /* 0x000fec000383ffff */
[----:B------:R-:W-:Y:S01]  /*31d0*/  ULEA UR4, UR5, UR6, 0x3 ;  /* 0x0000000605047291 */ /* 0x000fe2000f8e18ff */
[----:B------:R-:W-:-:S08]  /*31e0*/  SHF.L.U32 R2, R12, 0x1f, RZ ;  /* 0x0000001f0c027819 */ /* 0x000fd000000006ff */
[----:B------:R-:W1:Y:S02]  /*31f0*/  SYNCS.PHASECHK.TRANS64 P0, [UR4+0x90], R2 ;  /* 0x00009002ff0075a7 */ /* 0x000e640008001004 */
[----:B-1----:R-:W-:Y:S05]  /*3200*/  @P0 BRA `(.L_x_56) ;  /* 0x0000000000080947 */ /* 0x002fea0003800000 */
[----:B------:R-:W1:Y:S02]  /*3210*/  SYNCS.PHASECHK.TRANS64.TRYWAIT P0, [UR4+0x90], R2 ;  /* 0x00009002ff0075a7 */ /* 0x000e640008001104 */
[----:B-1----:R-:W-:Y:S05]  /*3220*/  @!P0 BRA `(.L_x_57) ;  /* 0x0000005800dc8947 */ /* 0x002fea0003800000 */
.L_x_56:
[----:B------:R-:W-:-:S04]  /*3230*/  UIADD3 UR7, UPT, UPT, UR5, 0x1, URZ ;  /* 0x0000000105077890 */ /* 0x000fc8000fffe0ff */
[----:B------:R-:W-:-:S04]  /*3240*/  UISETP.NE.AND UP0, UPT, UR7, 0x2, UPT ;  /* 0x000000020700788c */ /* 0x000fc8000bf05270 */
[----:B------:R-:W-:Y:S02]  /*3250*/  USEL UR8, URZ, 0x1, UP0 ;  /* 0x00000001ff087887 */ /* 0x000fe40008000000 */
[----:B------:R-:W-:-:S04]  /*3260*/  USEL UR7, UR7, URZ, UP0 ;  /* 0x000000ff07077287 */ /* 0x000fc80008000000 */
[----:B------:R-:W-:Y:S01]  /*3270*/  ULEA UR7, UR7, UR6, 0x3 ;  /* 0x0000000607077291 */ /* 0x000fe2000f8e18ff */
[----:B-1----:R-:W-:-:S04]  /*3280*/  LOP3.LUT R2, R12, UR8, RZ, 0x3c, !PT ;  /* 0x000000080c027c12 */ /* 0x002fc8000f8e3cff */
[----:B------:R-:W-:-:S04]  /*3290*/  SHF.L.U32 R0, R2, 0x1f, RZ ;  /* 0x0000001f02007819 */ /* 0x000fc800000006ff */
[----:B------:R-:W1:Y:S02]  /*32a0*/  SYNCS.PHASECHK.TRANS64 P0, [UR7+0x90], R0 ;  /* 0x00009000ff0075a7 */ /* 0x000e640008001007 */
[----:B-1----:R-:W-:Y:S05]  /*32b0*/  @P0 EXIT ;  /* 0x000000000000094d */ /* 0x002fea0003800000 */
[----:B------:R-:W-:Y:S02]  /*32c0*/  SHF.L.U32 R2, R2, 0x1f, RZ ;  /* 0x0000001f02027819 */ /* 0x000fe400000006ff */
[----:B------:R-:W-:-:S07]  /*32d0*/  MOV R0, UR7 ;  /* 0x0000000700007c02 */ /* 0x000fce0008000f00 */
.L_x_58:
[----:B-1----:R1:W2:Y:S02]  /*32e0*/  SYNCS.PHASECHK.TRANS64.TRYWAIT P0, [R0+URZ+0x90], R2 ;  /* 0x00009002000075a7 */ /* 0x0022a400080011ff */
[----:B--2---:R-:W-:Y:S05]  /*32f0*/  @!P0 NANOSLEEP.SYNCS 0x989680 ;  /* 0x009896800000895d */ /* 0x004fea0003900000 */
[----:B------:R-:W2:Y:S02]  /*3300*/  @!P0 SYNCS.PHASECHK.TRANS64 P0, [R0+URZ+0x90], R2 ;  /* 0x00009002000085a7 */ /* 0x000ea400080010ff */
[----:B--2---:R-:W-:Y:S05]  /*3310*/  @P0 EXIT ;  /* 0x000000000000094d */ /* 0x004fea0003800000 */
[----:B------:R-:W-:Y:S05]  /*3320*/  BRA `(.L_x_58) ;  /* 0xfffffffc00ec7947 */ /* 0x000fea000383ffff */
.L_x_51:
[----:B------:R-:W-:Y:S05]  /*3330*/  BRA.U UP3, `(.L_x_59) ;  /* 0x0000001903fc7547 */ /* 0x000fea000b800000 */
[----:B------:R-:W-:Y:S01]  /*3340*/  UMOV UR4, 0x40 ;  /* 0x0000004000047882 */ /* 0x000fe20000000000 */
[----:B------:R-:W-:Y:S01]  /*3350*/  NOP ;  /* 0x0000000000007918 */ /* 0x000fe20000000000 */
[----:B------:R-:W-:Y:S01]  /*3360*/  ULEA UR5, UR58, UR4, 0x18 ;  /* 0x000000043a057291 */ /* 0x000fe2000f8ec0ff */
[----:B------:R-:W-:Y:S02]  /*3370*/  UMOV UR6, 0x400 ;  /* 0x0000040000067882 */ /* 0x000fe40000000000 */
[----:B------:R-:W-:-:S06]  /*3380*/  ULEA UR6, UR58, UR6, 0x18 ;  /* 0x000000063a067291 */ /* 0x000fcc000f8ec0ff */
[----:B------:R-:W1:Y:S02]  /*3390*/  LDS.U8 R0, [UR5+0x1c] ;  /* 0x00001c05ff007984 */ /* 0x000e640008000000 */
[----:B-1----:R-:W-:-:S13]  /*33a0*/  ISETP.NE.AND P0, PT, R0, RZ, PT ;  /* 0x000000ff0000720c */ /* 0x002fda0003f05270 */
[----:B------:R-:W-:Y:S05]  /*33b0*/  @P0 BRA `(.L_x_60) ;  /* 0x0000000000580947 */ /* 0x000fea0003800000 */
[----:B------:R-:W-:-:S13]  /*33c0*/  ELECT P0, URZ, PT ;  /* 0x0000000000ff782f */ /* 0x000fda0003800000 */
[----:B------:R-:W-:Y:S05]  /*33d0*/  @!P0 BRA `(.L_x_61) ;  /* 0x0000000000608947 */ /* 0x000fea0003800000 */
[----:B------:R-:W-:Y:S01]  /*33e0*/  UMOV UR4, 0x10 ;  /* 0x0000001000047882 */ /* 0x000fe20000000000 */
[----:B------:R-:W-:Y:S01]  /*33f0*/  HFMA2 R0, -RZ, RZ, 0, 5.9604644775390625e-08 ;  /* 0x00000001ff007431 */ /* 0x000fe200000001ff */
[----:B------:R-:W-:-:S03]  /*3400*/  MOV R2, 0xffff ;  /* 0x0000ffff00027802 */ /* 0x000fc60000000f00 */
[----:B------:R-:W-:Y:S04]  /*3410*/  DEPBAR.LE SB1, 0x36 ;  /* 0x00009d800000791a */ /* 0x000fe80000000000 */
[----:B------:R-:W1:Y:S02]  /*3420*/  UTCATOMSWS.FIND_AND_SET.ALIGN UP0, UR4, UR4 ;  /* 0x00000004000475e3 */ /* 0x000e640008000800 */
[----:B-1----:R-:W-:Y:S01]  /*3430*/  MOV R3, UR4 ;  /* 0x0000000400037c02 */ /* 0x002fe20008000f00 */
[----:B------:R-:W-:Y:S06]  /*3440*/  BRA.U UP0, `(.L_x_62) ;  /* 0x0000000100187547 */ /* 0x000fec000b800000 */
.L_x_63:
[----:B------:R-:W-:Y:S05]  /*3450*/  NANOSLEEP 0x64 ;  /* 0x000000640000795d */ /* 0x000fea0003800000 */
[----:B------:R-:W-:-:S05]  /*3460*/  UMOV UR4, 0x10 ;  /* 0x0000001000047882 */ /* 0x000fca0000000000 */
[----:B------:R-:W-:Y:S04]  /*3470*/  DEPBAR.LE SB1, 0x36 ;  /* 0x00009d800000791a */ /* 0x000fe80000000000 */
[----:B------:R-:W1:Y:S02]  /*3480*/  UTCATOMSWS.FIND_AND_SET.ALIGN UP0, UR4, UR4 ;  /* 0x00000004000475e3 */ /* 0x000e640008000800 */
[----:B-1----:R-:W-:Y:S01]  /*3490*/  MOV R3, UR4 ;  /* 0x0000000400037c02 */ /* 0x002fe20008000f00 */
[----:B------:R-:W-:Y:S05]  /*34a0*/  BRA.U !UP0, `(.L_x_63) ;  /* 0xfffffffd08e87547 */ /* 0x000fea000b83ffff */
.L_x_62:
[-C--:B------:R-:W-:Y:S02]  /*34b0*/  SHF.L.U32 R2, R2, R3.reuse, RZ ;  /* 0x0000000302027219 */ /* 0x080fe400000006ff */
[----:B------:R-:W-:Y:S01]  /*34c0*/  SHF.L.U32 R0, R0, R3, RZ ;  /* 0x0000000300007219 */ /* 0x000fe200000006ff */
[----:B------:R-:W-:Y:S02]  /*34d0*/  IMAD.SHL.U32 R3, R3, 0x20, RZ ;  /* 0x0000002003037824 */ /* 0x000fe400078e00ff */
[----:B------:R1:W-:Y:S04]  /*34e0*/  ATOMS.OR RZ, [UR5+0x14], R2 ;  /* 0x00001402ffff798c */ /* 0x0003e8000b000005 */
[----:B------:R1:W-:Y:S04]  /*34f0*/  ATOMS.OR RZ, [UR5+0x18], R0 ;  /* 0x00001800ffff798c */ /* 0x0003e8000b000005 */
[----:B------:R1:W-:Y:S01]  /*3500*/  STS [UR6+0x110], R3 ;  /* 0x00011003ff007988 */ /* 0x0003e20008000806 */
[----:B------:R-:W-:Y:S05]  /*3510*/  BRA `(.L_x_61) ;  /* 0x0000000000107947 */ /* 0x000fea0003800000 */
.L_x_60:
[----:B------:R-:W-:Y:S02]  /*3520*/  MOV R0, 0xffffffff ;  /* 0xffffffff00007802 */ /* 0x000fe40000000f00 */
[----:B------:R-:W-:-:S03]  /*3530*/  MOV R2, 0x3560 ;  /* 0x0000356000027802 */ /* 0x000fc60000000f00 */
[----:B------:R1:W-:Y:S04]  /*3540*/  STS [UR6+0x110], R0 ;  /* 0x00011000ff007988 */ /* 0x0003e80008000806 */
[----:B-1---5:R-:W-:Y:S05]  /*3550*/  CALL.REL.NOINC `($__internal_1_$__cuda_sm10x_tcgen05_guardrail_trap_phase_invalid_during_alloc) ;  /* 0x0000005c00887944 */ /* 0x022fea0003c00000 */
.L_x_61:
[----:B------:R-:W-:Y:S05]  /*3560*/  WARPSYNC.ALL ;  /* 0x0000000000007948 */ /* 0x000fea0003800000 */
[----:B------:R-:W2:Y:S01]  /*3570*/  S2UR UR4, SR_CgaCtaId ;  /* 0x00000000000479c3 */ /* 0x000ea20000008800 */
[----:B------:R-:W-:Y:S01]  /*3580*/  UMOV UR48, 0x400 ;  /* 0x0000040000307882 */ /* 0x000fe20000000000 */
[----:B------:R-:W-:-:S06]  /*3590*/  NOP ;  /* 0x0000000000007918 */ /* 0x000fcc0000000000 */
[----:B------:R-:W-:Y:S08]  /*35a0*/  BAR.ARV 0x6, 0xa0 ;  /* 0x0182800000007b1d */ /* 0x000ff00000002000 */
[----:B------:R-:W3:Y:S01]  /*35b0*/  LDC R8, c[0x0][0x370] ;  /* 0x0000dc00ff087b82 */ /* 0x000ee20000000800 */
[----:B------:R-:W-:Y:S01]  /*35c0*/  LOP3.LUT R9, R9, 0xffff, RZ, 0xc0, !PT ;  /* 0x0000ffff09097812 */ /* 0x000fe200078ec0ff */
[----:B------:R-:W-:Y:S01]  /*35d0*/  HFMA2 R14, -RZ, RZ, 0, 5.9604644775390625e-08 ;  /* 0x00000001ff0e7431 */ /* 0x000fe200000001ff */
[----:B------:R-:W-:Y:S01]  /*35e0*/  CS2R R12, SRZ ;  /* 0x00000000000c7805 */ /* 0x000fe2000001ff00 */
[----:B------:R-:W-:Y:S01]  /*35f0*/  IMAD.MOV.U32 R11, RZ, RZ, RZ ;  /* 0x000000ffff0b7224 */ /* 0x000fe200078e00ff */
[----:B------:R-:W-:Y:S01]  /*3600*/  R2UR UR49, R9 ;  /* 0x00000000093172ca */ /* 0x000fe200000e0000 */
[----:B------:R-:W-:Y:S01]  /*3610*/  UMOV UR44, URZ ;  /* 0x000000ff002c7c82 */ /* 0x000fe20008000000 */
[----:B--2---:R-:W-:Y:S01]  /*3620*/  ULEA UR48, UR4, UR48, 0x18 ;  /* 0x0000003004307291 */ /* 0x004fe2000f8ec0ff */
[----:B------:R-:W2:Y:S03]  /*3630*/  LDCU UR4, c[0x0][0x38c] ;  /* 0x00007180ff0477ac */ /* 0x000ea60008000800 */
[----:B------:R-:W-:-:S02]  /*3640*/  UIADD3 UR6, UPT, UPT, UR48, 0x6400, URZ ;  /* 0x0000640030067890 */ /* 0x000fc4000fffe0ff */
[----:B------:R-:W-:-:S03]  /*3650*/  UIADD3 UR5, UPT, UPT, UR48, 0x26400, URZ ;  /* 0x0002640030057890 */ /* 0x000fc6000fffe0ff */
[----:B-1----:R-:W1:Y:S01]  /*3660*/  LDS R0, [UR48+0x110] ;  /* 0x00011030ff007984 */ /* 0x002e620008000800 */
[----:B------:R-:W-:Y:S02]  /*3670*/  USHF.R.U32.HI UR10, URZ, 0x4, UR6 ;  /* 0x00000004ff0a7899 */ /* 0x000fe40008011606 */
[----:B------:R-:W-:Y:S02]  /*3680*/  USHF.R.U32.HI UR8, URZ, 0x4, UR5 ;  /* 0x00000004ff087899 */ /* 0x000fe40008011605 */
[----:B------:R-:W-:Y:S02]  /*3690*/  UIADD3 UR7, UPT, UPT, UR48, 0x37400, URZ ;  /* 0x0003740030077890 */ /* 0x000fe4000fffe0ff */
[----:B------:R-:W-:Y:S02]  /*36a0*/  ULOP3.LUT UR10, UR10, 0x3fff, URZ, 0xc0, !UPT ;  /* 0x00003fff0a0a7892 */ /* 0x000fe4000f8ec0ff */
[----:B------:R-:W-:Y:S02]  /*36b0*/  ULOP3.LUT UR8, UR8, 0x3fff, URZ, 0xc0, !UPT ;  /* 0x00003fff08087892 */ /* 0x000fe4000f8ec0ff */
[----:B--2---:R-:W-:-:S02]  /*36c0*/  UIADD3 UR11, UPT, UPT, UR4, 0xff, URZ ;  /* 0x000000ff040b7890 */ /* 0x004fc4000fffe0ff */
[----:B------:R-:W-:Y:S02]  /*36d0*/  UIADD3 UR4, UPT, UPT, UR48, 0x36400, URZ ;  /* 0x0003640030047890 */ /* 0x000fe4000fffe0ff */
[----:B------:R-:W-:Y:S02]  /*36e0*/  USHF.R.S32.HI UR9, URZ, 0x1f, UR11 ;  /* 0x0000001fff097899 */ /* 0x000fe4000801140b */
[----:B------:R-:W-:Y:S02]  /*36f0*/  USHF.R.U32.HI UR6, URZ, 0x4, UR4 ;  /* 0x00000004ff067899 */ /* 0x000fe40008011604 */
[----:B------:R-:W-:Y:S02]  /*3700*/  ULEA.HI UR4, UR9, UR11, URZ, 0x8 ;  /* 0x0000000b09047291 */ /* 0x000fe4000f8f40ff */
[----:B------:R-:W-:Y:S02]  /*3710*/  USHF.R.U32.HI UR5, URZ, 0x4, UR7 ;  /* 0x00000004ff057899 */ /* 0x000fe40008011607 */
[----:B------:R-:W-:-:S02]  /*3720*/  USHF.R.S32.HI UR12, URZ, 0x8, UR4 ;  /* 0x00000008ff0c7899 */ /* 0x000fc40008011404 */
[----:B------:R-:W-:Y:S02]  /*3730*/  ULOP3.LUT UR4, UR10, 0x10000, URZ, 0xfc, !UPT ;  /* 0x000100000a047892 */ /* 0x000fe4000f8efcff */
[----:B------:R-:W-:Y:S02]  /*3740*/  ULOP3.LUT UR7, UR8, 0x10000, URZ, 0xfc, !UPT ;  /* 0x0001000008077892 */ /* 0x000fe4000f8efcff */
[----:B------:R-:W-:Y:S01]  /*3750*/  ULOP3.LUT UR5, UR5, 0x3fff, URZ, 0xc0, !UPT ;  /* 0x00003fff05057892 */ /* 0x000fe2000f8ec0ff */
[----:B------:R-:W-:Y:S01]  /*3760*/  IMAD.U32 R16, RZ, RZ, UR12 ;  /* 0x0000000cff107e24 */ /* 0x000fe2000f8e00ff */
[----:B------:R-:W-:Y:S01]  /*3770*/  UISETP.LT.AND UP0, UPT, UR12, 0x1, UPT ;  /* 0x000000010c00788c */ /* 0x000fe2000bf01270 */
[----:B------:R-:W-:Y:S01]  /*3780*/  IMAD.U32 R18, RZ, RZ, UR4 ;  /* 0x00000004ff127e24 */ /* 0x000fe2000f8e00ff */
[----:B------:R-:W-:Y:S01]  /*3790*/  ULOP3.LUT UR6, UR6, 0x3fff, URZ, 0xc0, !UPT ;  /* 0x00003fff06067892 */ /* 0x000fe2000f8ec0ff */
[----:B------:R-:W-:Y:S01]  /*37a0*/  IMAD.U32 R19, RZ, RZ, UR7 ;  /* 0x00000007ff137e24 */ /* 0x000fe2000f8e00ff */
[----:B------:R-:W-:-:S02]  /*37b0*/  ULOP3.LUT UR4, UR5, 0x10000, URZ, 0xfc, !UPT ;  /* 0x0001000005047892 */ /* 0x000fc4000f8efcff */
[----:B------:R-:W-:Y:S02]  /*37c0*/  USEL UR12, UR12, 0x1, !UP0 ;  /* 0x000000010c0c7887 */ /* 0x000fe4000c000000 */
[----:B------:R-:W-:Y:S01]  /*37d0*/  ULOP3.LUT UR6, UR6, 0x10000, URZ, 0xfc, !UPT ;  /* 0x0001000006067892 */ /* 0x000fe2000f8efcff */
[----:B-1----:R-:W-:Y:S01]  /*37e0*/  R2UR UR43, R0 ;  /* 0x00000000002b72ca */ /* 0x002fe200000e0000 */
[----:B------:R-:W-:Y:S01]  /*37f0*/  IMAD.U32 R21, RZ, RZ, UR4 ;  /* 0x00000004ff157e24 */ /* 0x000fe2000f8e00ff */
[----:B------:R-:W1:Y:S03]  /*3800*/  LDC R0, c[0x0][0x374] ;  /* 0x0000dd00ff007b82 */ /* 0x000e660000000800 */
[----:B------:R-:W-:-:S08]  /*3810*/  MOV R20, UR6 ;  /* 0x0000000600147c02 */ /* 0x000fd00008000f00 */
[----:B------:R-:W-:Y:S01]  /*3820*/  UIADD3 UR66, UPT, UPT, UR43, 0x80, URZ ;  /* 0x000000802b427890 */ /* 0x000fe2000fffe0ff */
[----:B------:R-:W-:Y:S01]  /*3830*/  IMAD.U32 R2, RZ, RZ, UR43 ;  /* 0x0000002bff027e24 */ /* 0x000fe2000f8e00ff */
[----:B------:R-:W-:Y:S02]  /*3840*/  UIADD3 UR14, UPT, UPT, UR43, 0x40000080, URZ ;  /* 0x400000802b0e7890 */ /* 0x000fe4000fffe0ff */
[----:B------:R-:W-:Y:S02]  /*3850*/  UIADD3 UR13, UPT, UPT, UR43, 0x84, URZ ;  /* 0x000000842b0d7890 */ /* 0x000fe4000fffe0ff */
[----:B------:R-:W-:Y:S01]  /*3860*/  UIADD3 UR76, UPT, UPT, UR43, -0x7fffff80, URZ ;  /* 0x800000802b4c7890 */ /* 0x000fe2000fffe0ff */
[----:B------:R-:W-:Y:S01]  /*3870*/  IADD3 R2, PT, PT, R2, 0x88, RZ ;  /* 0x0000008802027810 */ /* 0x000fe20007ffe0ff */
[----:B------:R-:W-:Y:S01]  /*3880*/  UIADD3 UR74, UPT, UPT, UR43, -0x3fffff80, URZ ;  /* 0xc00000802b4a7890 */ /* 0x000fe2000fffe0ff */
[----:B------:R-:W-:Y:S01]  /*3890*/  MOV R31, UR14 ;  /* 0x0000000e001f7c02 */ /* 0x000fe20008000f00 */
[----:B------:R-:W-:Y:S01]  /*38a0*/  USHF.R.U32.HI UR11, URZ, 0x11, UR66 ;  /* 0x00000011ff0b7899 */ /* 0x000fe20008011642 */
[----:B------:R-:W-:Y:S01]  /*38b0*/  IMAD.U32 R33, RZ, RZ, UR13 ;  /* 0x0000000dff217e24 */ /* 0x000fe2000f8e00ff */
[----:B------:R-:W-:-:S02]  /*38c0*/  USHF.R.U32.HI UR10, URZ, 0x11, UR14 ;  /* 0x00000011ff0a7899 */ /* 0x000fc4000801160e */
[----:B------:R-:W-:Y:S02]  /*38d0*/  USHF.R.U32.HI UR9, URZ, 0x11, UR76 ;  /* 0x00000011ff097899 */ /* 0x000fe4000801164c */
[----:B------:R-:W-:Y:S02]  /*38e0*/  USHF.R.U32.HI UR7, URZ, 0x11, UR13 ;  /* 0x00000011ff077899 */ /* 0x000fe4000801160d */
[----:B------:R-:W-:Y:S02]  /*38f0*/  USHF.R.U32.HI UR8, URZ, 0x11, UR74 ;  /* 0x00000011ff087899 */ /* 0x000fe4000801164a */
[----:B------:R-:W-:Y:S02]  /*3900*/  ULOP3.LUT UR11, UR11, 0x6000, URZ, 0xc0, !UPT ;  /* 0x000060000b0b7892 */ /* 0x000fe4000f8ec0ff */
[----:B------:R-:W-:Y:S02]  /*3910*/  UIADD3 UR68, UPT, UPT, UR43, -0x3fffff7c, URZ ;  /* 0xc00000842b447890 */ /* 0x000fe4000fffe0ff */
[----:B------:R-:W-:-:S02]  /*3920*/  ULOP3.LUT UR10, UR10, 0x6000, URZ, 0xc0, !UPT ;  /* 0x000060000a0a7892 */ /* 0x000fc4000f8ec0ff */
[----:B------:R-:W-:Y:S02]  /*3930*/  ULOP3.LUT UR9, UR9, 0x6000, URZ, 0xc0, !UPT ;  /* 0x0000600009097892 */ /* 0x000fe4000f8ec0ff */
[----:B------:R-:W-:Y:S02]  /*3940*/  ULOP3.LUT UR7, UR7, 0x6000, URZ, 0xc0, !UPT ;  /* 0x0000600007077892 */ /* 0x000fe4000f8ec0ff */
[----:B------:R-:W-:Y:S02]  /*3950*/  ULOP3.LUT UR8, UR8, 0x6000, URZ, 0xc0, !UPT ;  /* 0x0000600008087892 */ /* 0x000fe4000f8ec0ff */
[----:B------:R-:W-:Y:S02]  /*3960*/  UIADD3 UR13, UPT, UPT, -UR12, URZ, URZ ;  /* 0x000000ff0c0d7290 */ /* 0x000fe4000fffe1ff */
[----:B------:R-:W-:Y:S02]  /*3970*/  UIADD3 UR72, UPT, UPT, UR43, 0x40000084, URZ ;  /* 0x400000842b487890 */ /* 0x000fe4000fffe0ff */
[----:B------:R-:W-:-:S02]  /*3980*/  UIADD3 UR70, UPT, UPT, UR43, -0x7fffff7c, URZ ;  /* 0x800000842b467890 */ /* 0x000fc4000fffe0ff */
[----:B------:R-:W-:Y:S01]  /*3990*/  ULOP3.LUT UR12, UR11, 0x890, URZ, 0xfc, !UPT ;  /* 0x000008900b0c7892 */ /* 0x000fe2000f8efcff */
[----:B------:R-:W-:Y:S01]  /*39a0*/  MOV R17, UR13 ;  /* 0x0000000d00117c02 */ /* 0x000fe20008000f00 */
[----:B------:R-:W-:Y:S02]  /*39b0*/  USHF.R.U32.HI UR4, URZ, 0x11, UR68 ;  /* 0x00000011ff047899 */ /* 0x000fe40008011644 */
[----:B------:R-:W-:Y:S02]  /*39c0*/  ULOP3.LUT UR11, UR10, 0x890, URZ, 0xfc, !UPT ;  /* 0x000008900a0b7892 */ /* 0x000fe4000f8efcff */
[----:B------:R-:W-:Y:S01]  /*39d0*/  ULOP3.LUT UR10, UR9, 0x890, URZ, 0xfc, !UPT ;  /* 0x00000890090a7892 */ /* 0x000fe2000f8efcff */
[----:B------:R-:W-:Y:S01]  /*39e0*/  MOV R32, UR12 ;  /* 0x0000000c00207c02 */ /* 0x000fe20008000f00 */
[----:B------:R-:W-:Y:S02]  /*39f0*/  ULOP3.LUT UR9, UR8, 0x890, URZ, 0xfc, !UPT ;  /* 0x0000089008097892 */ /* 0x000fe4000f8efcff */
[----:B------:R-:W-:Y:S01]  /*3a00*/  USHF.R.U32.HI UR6, URZ, 0x11, UR72 ;  /* 0x00000011ff067899 */ /* 0x000fe20008011648 */
[----:B------:R-:W-:Y:S01]  /*3a10*/  IMAD.U32 R30, RZ, RZ, UR11 ;  /* 0x0000000bff1e7e24 */ /* 0x000fe2000f8e00ff */
[----:B------:R-:W-:Y:S01]  /*3a20*/  USHF.R.U32.HI UR5, URZ, 0x11, UR70 ;  /* 0x00000011ff057899 */ /* 0x000fe20008011646 */
[----:B------:R-:W-:Y:S01]  /*3a30*/  IMAD.U32 R29, RZ, RZ, UR10 ;  /* 0x0000000aff1d7e24 */ /* 0x000fe2000f8e00ff */
[----:B------:R-:W-:Y:S01]  /*3a40*/  ULOP3.LUT UR8, UR7, 0x890, URZ, 0xfc, !UPT ;  /* 0x0000089007087892 */ /* 0x000fe2000f8efcff */
[----:B------:R-:W-:Y:S01]  /*3a50*/  R2UR UR7, R2 ;  /* 0x00000000020772ca */ /* 0x000fe200000e0000 */
[----:B------:R-:W-:Y:S01]  /*3a60*/  ULOP3.LUT UR4, UR4, 0x6000, URZ, 0xc0, !UPT ;  /* 0x0000600004047892 */ /* 0x000fe2000f8ec0ff */
[----:B------:R-:W-:Y:S01]  /*3a70*/  MOV R28, UR9 ;  /* 0x00000009001c7c02 */ /* 0x000fe20008000f00 */
[----:B------:R-:W-:-:S02]  /*3a80*/  ULOP3.LUT UR6, UR6, 0x6000, URZ, 0xc0, !UPT ;  /* 0x0000600006067892 */ /* 0x000fc4000f8ec0ff */
[----:B------:R-:W-:Y:S01]  /*3a90*/  ULOP3.LUT UR5, UR5, 0x6000, URZ, 0xc0, !UPT ;  /* 0x0000600005057892 */ /* 0x000fe2000f8ec0ff */
[----:B------:R-:W-:Y:S01]  /*3aa0*/  IMAD.U32 R27, RZ, RZ, UR8 ;  /* 0x00000008ff1b7e24 */ /* 0x000fe2000f8e00ff */
[----:B------:R-:W-:Y:S02]  /*3ab0*/  ULOP3.LUT UR4, UR4, 0x890, URZ, 0xfc, !UPT ;  /* 0x0000089004047892 */ /* 0x000fe4000f8efcff */
[----:B------:R-:W-:Y:S02]  /*3ac0*/  ULOP3.LUT UR6, UR6, 0x890, URZ, 0xfc, !UPT ;  /* 0x0000089006067892 */ /* 0x000fe4000f8efcff */
[----:B------:R-:W-:Y:S02]  /*3ad0*/  ULOP3.LUT UR5, UR5, 0x890, URZ, 0xfc, !UPT ;  /* 0x0000089005057892 */ /* 0x000fe4000f8efcff */
[----:B------:R-:W-:Y:S01]  /*3ae0*/  MOV R23, UR4 ;  /* 0x0000000400177c02 */ /* 0x000fe20008000f00 */
[----:B------:R-:W-:Y:S01]  /*3af0*/  UMOV UR4, URZ ;  /* 0x000000ff00047c82 */ /* 0x000fe20008000000 */
[----:B------:R-:W-:Y:S01]  /*3b00*/  MOV R15, UR7 ;  /* 0x00000007000f7c02 */ /* 0x000fe20008000f00 */
[----:B------:R-:W-:Y:S01]  /*3b10*/  IMAD.U32 R26, RZ, RZ, UR6 ;  /* 0x00000006ff1a7e24 */ /* 0x000fe2000f8e00ff */
[----:B------:R-:W-:Y:S01]  /*3b20*/  MOV R22, UR4 ;  /* 0x0000000400167c02 */ /* 0x000fe20008000f00 */
[----:B-1-3--:R-:W-:-:S07]  /*3b30*/  IMAD.U32 R25, RZ, RZ, UR5 ;  /* 0x00000005ff197e24 */ /* 0x00afce000f8e00ff */
.L_x_72:
[C---:B------:R-:W-:Y:S02]  /*3b40*/  LEA R2, R13.reuse, UR48, 0x3 ;  /* 0x000000300d027c11 */ /* 0x040fe4000f8e18ff */
[----:B-1----:R-:W-:Y:S02]  /*3b50*/  SHF.L.U32 R3, R12, 0x1f, RZ ;  /* 0x0000001f0c037819 */ /* 0x002fe400000006ff */
[----:B------:R-:W-:Y:S02]  /*3b60*/  LEA R4, R13, UR48, 0x4 ;  /* 0x000000300d047c11 */ /* 0x000fe4000f8e20ff */
[----:B------:R-:W1:Y:S02]  /*3b70*/  SYNCS.PHASECHK.TRANS64.TRYWAIT P0, [R2+URZ+0x80], R3 ;  /* 0x00008003020075a7 */ /* 0x000e6400080011ff */
[----:B-123--:R-:W-:Y:S05]  /*3b80*/  @!P0 BRA `(.L_x_64) ;  /* 0x00000050009c8947 */ /* 0x00efea0003800000 */
.L_x_141:
[----:B------:R-:W2:Y:S01]  /*3b90*/  LDS.128 R4, [R4+0xf0] ;  /* 0x0000f00004047984 */ /* 0x000ea20000000c00 */
        /* <DEDUP_REMOVED lines=10> */
[----:B--2---:R-:W-:-:S13]  /*3c40*/  LOP3.LUT P3, RZ, R6, 0x1, RZ, 0xc0, !PT ;  /* 0x0000000106ff7812 */ /* 0x004fda000786c0ff */
[----:B------:R-:W-:Y:S02]  /*3c50*/  @P3 MOV R10, R4 ;  /* 0x00000004000a3202 */ /* 0x000fe40000000f00 */
[----:B------:R-:W-:Y:S01]  /*3c60*/  @P3 LOP3.LUT R9, R5, 0xffff, RZ, 0xc0, !PT ;  /* 0x0000ffff05093812 */ /* 0x000fe200078ec0ff */
[----:B-1----:R-:W-:Y:S06]  /*3c70*/  @!P0 BRA `(.L_x_65) ;  /* 0x0000000000b88947 */ /* 0x002fec0003800000 */
[----:B------:R-:W1:Y:S01]  /*3c80*/  LDC.64 R4, c[0x0][0xf18] ;  /* 0x0003c600ff047b82 */ /* 0x000e620000000a00 */
[----:B------:R-:W-:-:S07]  /*3c90*/  ISETP.NE.AND P0, PT, R40, 0x1, PT ;  /* 0x000000012800780c */ /* 0x000fce0003f05270 */
[----:B------:R-:W2:Y:S08]  /*3ca0*/  LDC.64 R6, c[0x0][0xf10] ;  /* 0x0003c400ff067b82 */ /* 0x000eb00000000a00 */
[----:B------:R-:W3:Y:S08]  /*3cb0*/  LDC R34, c[0x0][0xf20] ;  /* 0x0003c800ff227b82 */ /* 0x000ef00000000800 */
[----:B------:R-:W4:Y:S01]  /*3cc0*/  LDC R35, c[0x0][0xf0c] ;  /* 0x0003c300ff237b82 */ /* 0x000f220000000800 */
[----:B-1----:R-:W-:Y:S01]  /*3cd0*/  IMAD.HI.U32 R37, R0, R5, RZ ;  /* 0x0000000500257227 */ /* 0x002fe200078e00ff */
[----:B------:R-:W-:-:S03]  /*3ce0*/  ISETP.NE.AND P1, PT, R4, 0x1, PT ;  /* 0x000000010400780c */ /* 0x000fc60003f25270 */
[----:B------:R-:W-:-:S03]  /*3cf0*/  IMAD.HI.U32 R5, R9, R5, RZ ;  /* 0x0000000509057227 */ /* 0x000fc600078e00ff */
[----:B------:R-:W1:Y:S01]  /*3d00*/  LDC.64 R2, c[0x0][0xf28] ;  /* 0x0003ca00ff027b82 */ /* 0x000e620000000a00 */
[----:B--2---:R-:W-:-:S04]  /*3d10*/  IMAD.HI.U32 R38, R8, R6, RZ ;  /* 0x0000000608267227 */ /* 0x004fc800078e00ff */
[----:B------:R-:W-:Y:S01]  /*3d20*/  IMAD.HI.U32 R39, R10, R6, RZ ;  /* 0x000000060a277227 */ /* 0x000fe200078e00ff */
[----:B------:R-:W-:Y:S02]  /*3d30*/  SHF.R.U32.HI R38, RZ, R7, R38 ;  /* 0x00000007ff267219 */ /* 0x000fe40000011626 */
[-C--:B---3--:R-:W-:Y:S02]  /*3d40*/  SHF.R.U32.HI R37, RZ, R34.reuse, R37 ;  /* 0x00000022ff257219 */ /* 0x088fe40000011625 */
[----:B------:R-:W-:Y:S02]  /*3d50*/  SHF.R.U32.HI R5, RZ, R34, R5 ;  /* 0x00000022ff057219 */ /* 0x000fe40000011605 */
[----:B------:R-:W-:Y:S02]  /*3d60*/  SEL R37, R0, R37, !P1 ;  /* 0x0000002500257207 */ /* 0x000fe40004800000 */
[----:B------:R-:W-:Y:S02]  /*3d70*/  SHF.R.U32.HI R39, RZ, R7, R39 ;  /* 0x00000007ff277219 */ /* 0x000fe40000011627 */
[----:B----4-:R-:W-:-:S02]  /*3d80*/  ISETP.NE.AND P2, PT, R35, 0x1, PT ;  /* 0x000000012300780c */ /* 0x010fc40003f45270 */
[----:B------:R-:W-:Y:S02]  /*3d90*/  SEL R5, R9, R5, !P1 ;  /* 0x0000000509057207 */ /* 0x000fe40004800000 */
[----:B------:R-:W-:Y:S02]  /*3da0*/  SEL R38, R8, R38, !P2 ;  /* 0x0000002608267207 */ /* 0x000fe40005000000 */
[----:B------:R-:W-:Y:S01]  /*3db0*/  SEL R39, R10, R39, !P2 ;  /* 0x000000270a277207 */ /* 0x000fe20005000000 */
[----:B-1----:R-:W-:-:S04]  /*3dc0*/  IMAD.HI.U32 R36, R37, R2, RZ ;  /* 0x0000000225247227 */ /* 0x002fc800078e00ff */
        /* <DEDUP_REMOVED lines=25> */
.L_x_65:
[----:B------:R-:W1:Y:S02]  /*3f60*/  LDCU UR4, c[0x0][0xf30] ;  /* 0x0001e600ff0477ac */ /* 0x000e640008000800 */
[----:B-1----:R-:W-:-:S09]  /*3f70*/  UISETP.NE.AND UP0, UPT, UR4, 0x1, UPT ;  /* 0x000000010400788c */ /* 0x002fd2000bf05270 */
[----:B------:R-:W-:Y:S05]  /*3f80*/  BRA.U UP0, `(.L_x_66) ;  /* 0x0000000100387547 */ /* 0x000fea000b800000 */
[----:B------:R-:W1:Y:S08]  /*3f90*/  LDC.64 R4, c[0x0][0xf10] ;  /* 0x0003c400ff047b82 */ /* 0x000e700000000a00 */
[----:B------:R-:W2:Y:S08]  /*3fa0*/  LDC.64 R2, c[0x0][0xf18] ;  /* 0x0003c600ff027b82 */ /* 0x000eb00000000a00 */
[----:B------:R-:W3:Y:S08]  /*3fb0*/  LDC R7, c[0x0][0xf0c] ;  /* 0x0003c300ff077b82 */ /* 0x000ef00000000800 */
[----:B------:R-:W4:Y:S01]  /*3fc0*/  LDC R6, c[0x0][0xf20] ;  /* 0x0003c800ff067b82 */ /* 0x000f220000000800 */
[----:B-1----:R-:W-:-:S05]  /*3fd0*/  IMAD.HI.U32 R4, R10, R4, RZ ;  /* 0x000000040a047227 */ /* 0x002fca00078e00ff */
[----:B------:R-:W-:Y:S01]  /*3fe0*/  SHF.R.U32.HI R4, RZ, R5, R4 ;  /* 0x00000005ff047219 */ /* 0x000fe20000011604 */
[----:B--2---:R-:W-:Y:S01]  /*3ff0*/  IMAD.HI.U32 R3, R9, R3, RZ ;  /* 0x0000000309037227 */ /* 0x004fe200078e00ff */
[----:B------:R-:W-:Y:S02]  /*4000*/  ISETP.NE.AND P0, PT, R2, 0x1, PT ;  /* 0x000000010200780c */ /* 0x000fe40003f05270 */
[----:B---3--:R-:W-:-:S04]  /*4010*/  ISETP.NE.AND P1, PT, R7, 0x1, PT ;  /* 0x000000010700780c */ /* 0x008fc80003f25270 */
[----:B------:R-:W-:Y:S02]  /*4020*/  SEL R4, R10, R4, !P1 ;  /* 0x000000040a047207 */ /* 0x000fe40004800000 */
[----:B----4-:R-:W-:-:S04]  /*4030*/  SHF.R.U32.HI R3, RZ, R6, R3 ;  /* 0x00000006ff037219 */ /* 0x010fc80000011603 */
[----:B------:R-:W-:-:S05]  /*4040*/  SEL R3, R9, R3, !P0 ;  /* 0x0000000309037207 */ /* 0x000fca0004000000 */
[----:B------:R-:W-:-:S04]  /*4050*/  IMAD.IADD R3, R4, 0x1, -R3 ;  /* 0x0000000104037824 */ /* 0x000fc800078e0a03 */
[----:B------:R-:W-:-:S07]  /*4060*/  IMAD R9, R3, R2, R9 ;  /* 0x0000000203097224 */ /* 0x000fce00078e0209 */
.L_x_66:
[----:B------:R-:W1:Y:S01]  /*4070*/  LDCU UR4, c[0x0][0x38c] ;  /* 0x00007180ff0477ac */ /* 0x000e620008000800 */
[----:B------:R-:W-:Y:S02]  /*4080*/  R2UR UR6, R22 ;  /* 0x00000000160672ca */ /* 0x000fe400000e0000 */
[----:B------:R-:W-:Y:S02]  /*4090*/  PLOP3.LUT P1, PT, PT, PT, PT, 0x80, 0x8 ;  /* 0x000000000008781c */ /* 0x000fe40003f2f070 */
[----:B------:R-:W-:Y:S02]  /*40a0*/  SHF.L.U32 R3, R14, 0x1f, RZ ;  /* 0x0000001f0e037819 */ /* 0x000fe400000006ff */
[----:B------:R-:W-:-:S07]  /*40b0*/  R2UR UR5, R15 ;  /* 0x000000000f0572ca */ /* 0x000fce00000e0000 */
[----:B------:R-:W-:Y:S02]  /*40c0*/  ULEA UR7, UR6, UR48, 0x3 ;  /* 0x0000003006077291 */ /* 0x000fe4000f8e18ff */
[----:B------:R-:W-:Y:S02]  /*40d0*/  ULEA UR42, UR6, UR43, 0x6 ;  /* 0x0000002b062a7291 */ /* 0x000fe4000f8e30ff */
[----:B-1----:R-:W-:Y:S02]  /*40e0*/  UISETP.GE.AND UP0, UPT, UR4, 0x1, UPT ;  /* 0x000000010400788c */ /* 0x002fe4000bf06270 */
[----:B------:R-:W-:-:S04]  /*40f0*/  IMAD.U32 R2, RZ, RZ, UR7 ;  /* 0x00000007ff027e24 */ /* 0x000fc8000f8e00ff */
[----:B------:R-:W-:-:S05]  /*4100*/  PLOP3.LUT P0, PT, PT, PT, UP0, 0x80, 0x8 ;  /* 0x000000000008781c */ /* 0x000fca0003f0f008 */
[----:B------:R-:W-:-:S08]  /*4110*/  @UP0 ULEA UR4, UR44, UR48, 0x3 ;  /* 0x000000302c040291 */ /* 0x000fd0000f8e18ff */
[----:B------:R-:W-:-:S04]  /*4120*/  @P0 SHF.L.U32 R4, R11, 0x1f, RZ ;  /* 0x0000001f0b040819 */ /* 0x000fc800000006ff */
[----:B------:R1:W2:Y:S01]  /*4130*/  @P0 SYNCS.PHASECHK.TRANS64.TRYWAIT P1, [UR4], R4 ;  /* 0x00000004ff0005a7 */ /* 0x0002a20008021104 */
[----:B------:R-:W3:Y:S01]  /*4140*/  SYNCS.PHASECHK.TRANS64.TRYWAIT P0, [UR7+0xb0], R3 ;  /* 0x0000b003ff0075a7 */ /* 0x000ee20008001107 */
[----:B-1----:R-:W-:-:S04]  /*4150*/  LEA.HI R4, R24, R24, RZ, 0x1 ;  /* 0x0000001818047211 */ /* 0x002fc800078f08ff */
[----:B------:R-:W-:-:S05]  /*4160*/  LOP3.LUT R4, R4, 0x7ffffffe, RZ, 0xc0, !PT ;  /* 0x7ffffffe04047812 */ /* 0x000fca00078ec0ff */
[----:B------:R-:W-:-:S05]  /*4170*/  IMAD.IADD R4, R24, 0x1, -R4 ;  /* 0x0000000118047824 */ /* 0x000fca00078e0a04 */
[----:B------:R-:W-:-:S13]  /*4180*/  R2UR UR67, R4 ;  /* 0x00000000044372ca */ /* 0x000fda00000e0000 */
[----:B------:R-:W-:Y:S01]  /*4190*/  ULEA UR67, UR67, UR5, 0x1 ;  /* 0x0000000543437291 */ /* 0x000fe2000f8e08ff */
[----:B--23--:R-:W-:Y:S11]  /*41a0*/  @!P0 BRA `(.L_x_67) ;  /* 0x0000004c00288947 */ /* 0x00cff60003800000 */
.L_x_143:
[----:B------:R-:W-:Y:S01]  /*41b0*/  IADD3 R13, PT, PT, R13, 0x1, RZ ;  /* 0x000000010d0d7810 */ /* 0x000fe20007ffe0ff */
[----:B------:R-:W-:Y:S06]  /*41c0*/  BRA.U !UP0, `(.L_x_68) ;  /* 0x0000000908287547 */ /* 0x000fec000b800000 */
[----:B------:R-:W-:Y:S01]  /*41d0*/  UIADD3 UR7, UPT, UPT, UR67, 0x40000000, URZ ;  /* 0x4000000043077890 */ /* 0x000fe2000fffe0ff */
[----:B------:R-:W-:Y:S01]  /*41e0*/  R2UR UR20, R32 ;  /* 0x00000000201472ca */ /* 0x000fe200000e0000 */
[----:B------:R-:W-:Y:S01]  /*41f0*/  UIADD3 UR5, UPT, UPT, UR67, 0x4, URZ ;  /* 0x0000000443057890 */ /* 0x000fe2000fffe0ff */
[----:B------:R-:W-:Y:S01]  /*4200*/  R2UR UR19, R30 ;  /* 0x000000001e1372ca */ /* 0x000fe200000e0000 */
[----:B------:R-:W-:Y:S01]  /*4210*/  USHF.R.U32.HI UR4, URZ, 0x1a, UR67 ;  /* 0x0000001aff047899 */ /* 0x000fe20008011643 */
[----:B------:R-:W-:Y:S01]  /*4220*/  R2UR UR18, R29 ;  /* 0x000000001d1272ca */ /* 0x000fe200000e0000 */
[----:B------:R-:W-:Y:S01]  /*4230*/  ULOP3.LUT UR77, UR67, 0x80000000, URZ, 0x3c, !UPT ;  /* 0x80000000434d7892 */ /* 0x000fe2000f8e3cff */
[----:B------:R-:W-:Y:S01]  /*4240*/  R2UR UR17, R28 ;  /* 0x000000001c1172ca */ /* 0x000fe200000e0000 */
[----:B------:R-:W-:Y:S01]  /*4250*/  UIADD3 UR75, UPT, UPT, UR67, -0x40000000, URZ ;  /* 0xc0000000434b7890 */ /* 0x000fe2000fffe0ff */
[----:B------:R-:W-:Y:S01]  /*4260*/  R2UR UR16, R27 ;  /* 0x000000001b1072ca */ /* 0x000fe200000e0000 */
[----:B------:R-:W-:Y:S01]  /*4270*/  UIADD3 UR73, UPT, UPT, UR67, 0x40000004, URZ ;  /* 0x4000000443497890 */ /* 0x000fe2000fffe0ff */
[----:B------:R-:W-:Y:S01]  /*4280*/  R2UR UR15, R26 ;  /* 0x000000001a0f72ca */ /* 0x000fe200000e0000 */
[----:B------:R-:W-:Y:S01]  /*4290*/  UIADD3 UR71, UPT, UPT, UR67, -0x7ffffffc, URZ ;  /* 0x8000000443477890 */ /* 0x000fe2000fffe0ff */
[----:B------:R-:W-:Y:S01]  /*42a0*/  R2UR UR14, R25 ;  /* 0x00000000190e72ca */ /* 0x000fe200000e0000 */
[----:B------:R-:W-:Y:S01]  /*42b0*/  UIADD3 UR69, UPT, UPT, UR67, -0x3ffffffc, URZ ;  /* 0xc000000443457890 */ /* 0x000fe2000fffe0ff */
[----:B------:R-:W-:Y:S01]  /*42c0*/  R2UR UR13, R23 ;  /* 0x00000000170d72ca */ /* 0x000fe200000e0000 */
[----:B------:R-:W-:Y:S01]  /*42d0*/  IMAD.U32 R6, RZ, RZ, UR7 ;  /* 0x00000007ff067e24 */ /* 0x000fe2000f8e00ff */
[----:B------:R-:W-:Y:S01]  /*42e0*/  R2UR UR46, R17 ;  /* 0x00000000112e72ca */ /* 0x000fe200000e0000 */
[----:B------:R-:W-:Y:S01]  /*42f0*/  USHF.R.U32.HI UR11, URZ, 0x1a, UR7 ;  /* 0x0000001aff0b7899 */ /* 0x000fe20008011607 */
[----:B------:R-:W-:Y:S01]  /*4300*/  R2UR UR45, R16 ;  /* 0x00000000102d72ca */ /* 0x000fe200000e0000 */
[----:B------:R-:W-:Y:S01]  /*4310*/  IMAD.U32 R5, RZ, RZ, UR5 ;  /* 0x00000005ff057e24 */ /* 0x000fe2000f8e00ff */
[----:B------:R-:W-:-:S02]  /*4320*/  ULOP3.LUT UR64, UR4, 0x30, URZ, 0xc0, !UPT ;  /* 0x0000003004407892 */ /* 0x000fc4000f8ec0ff */
[----:B------:R-:W-:Y:S02]  /*4330*/  USHF.R.U32.HI UR7, URZ, 0x1a, UR5 ;  /* 0x0000001aff077899 */ /* 0x000fe40008011605 */
[----:B------:R-:W-:Y:S02]  /*4340*/  USHF.R.U32.HI UR10, URZ, 0x1a, UR77 ;  /* 0x0000001aff0a7899 */ /* 0x000fe4000801164d */
[----:B------:R-:W-:Y:S02]  /*4350*/  USHF.R.U32.HI UR8, URZ, 0x1a, UR75 ;  /* 0x0000001aff087899 */ /* 0x000fe4000801164b */
[----:B------:R-:W-:Y:S02]  /*4360*/  USHF.R.U32.HI UR5, URZ, 0x1a, UR73 ;  /* 0x0000001aff057899 */ /* 0x000fe40008011649 */
[----:B------:R-:W-:Y:S02]  /*4370*/  USHF.R.U32.HI UR4, URZ, 0x1a, UR71 ;  /* 0x0000001aff047899 */ /* 0x000fe40008011647 */
[----:B------:R-:W-:-:S02]  /*4380*/  USHF.R.U32.HI UR12, URZ, 0x1a, UR69 ;  /* 0x0000001aff0c7899 */ /* 0x000fc40008011645 */
[----:B------:R-:W-:Y:S02]  /*4390*/  ULOP3.LUT UR11, UR11, 0x30, URZ, 0xc0, !UPT ;  /* 0x000000300b0b7892 */ /* 0x000fe4000f8ec0ff */
[----:B------:R-:W-:Y:S02]  /*43a0*/  ULOP3.LUT UR10, UR10, 0x30, URZ, 0xc0, !UPT ;  /* 0x000000300a0a7892 */ /* 0x000fe4000f8ec0ff */
[----:B------:R-:W-:Y:S02]  /*43b0*/  ULOP3.LUT UR8, UR8, 0x30, URZ, 0xc0, !UPT ;  /* 0x0000003008087892 */ /* 0x000fe4000f8ec0ff */
[----:B------:R-:W-:Y:S02]  /*43c0*/  ULOP3.LUT UR7, UR7, 0x30, URZ, 0xc0, !UPT ;  /* 0x0000003007077892 */ /* 0x000fe4000f8ec0ff */
[----:B------:R-:W-:Y:S02]  /*43d0*/  ULOP3.LUT UR5, UR5, 0x30, URZ, 0xc0, !UPT ;  /* 0x0000003005057892 */ /* 0x000fe4000f8ec0ff */
[----:B------:R-:W-:-:S02]  /*43e0*/  ULOP3.LUT UR4, UR4, 0x30, URZ, 0xc0, !UPT ;  /* 0x0000003004047892 */ /* 0x000fc4000f8ec0ff */
[----:B------:R-:W-:Y:S02]  /*43f0*/  ULOP3.LUT UR12, UR12, 0x30, URZ, 0xc0, !UPT ;  /* 0x000000300c0c7892 */ /* 0x000fe4000f8ec0ff */
[----:B------:R-:W-:Y:S01]  /*4400*/  UPRMT UR65, UR64, 0x5410, UR20 ;  /* 0x0000541040417896 */ /* 0x000fe20008000014 */
[----:B------:R-:W-:Y:S01]  /*4410*/  UMOV UR9, URZ ;  /* 0x000000ff00097c82 */ /* 0x000fe20008000000 */
[----:B------:R-:W-:Y:S01]  /*4420*/  UMOV UR6, UR44 ;  /* 0x0000002c00067c82 */ /* 0x000fe20008000000 */
[----:B------:R-:W-:Y:S02]  /*4430*/  UPRMT UR63, UR11, 0x5410, UR19 ;  /* 0x000054100b3f7896 */ /* 0x000fe40008000013 */
[----:B------:R-:W-:Y:S02]  /*4440*/  UPRMT UR61, UR10, 0x5410, UR18 ;  /* 0x000054100a3d7896 */ /* 0x000fe40008000012 */
[----:B------:R-:W-:Y:S02]  /*4450*/  UPRMT UR59, UR8, 0x5410, UR17 ;  /* 0x00005410083b7896 */ /* 0x000fe40008000011 */
[----:B------:R-:W-:-:S02]  /*4460*/  UPRMT UR57, UR7, 0x5410, UR16 ;  /* 0x0000541007397896 */ /* 0x000fc40008000010 */
[----:B------:R-:W-:Y:S02]  /*4470*/  UPRMT UR55, UR5, 0x5410, UR15 ;  /* 0x0000541005377896 */ /* 0x000fe4000800000f */
[----:B------:R-:W-:Y:S02]  /*4480*/  UPRMT UR53, UR4, 0x5410, UR14 ;  /* 0x0000541004357896 */ /* 0x000fe4000800000e */
[----:B------:R-:W-:Y:S01]  /*4490*/  UPRMT UR51, UR12, 0x5410, UR13 ;  /* 0x000054100c337896 */ /* 0x000fe2000800000d */
[----:B------:R-:W-:Y:S01]  /*44a0*/  UMOV UR64, URZ ;  /* 0x000000ff00407c82 */ /* 0x000fe20008000000 */
[----:B------:R-:W-:Y:S01]  /*44b0*/  UMOV UR62, URZ ;  /* 0x000000ff003e7c82 */ /* 0x000fe20008000000 */
[----:B------:R-:W-:Y:S01]  /*44c0*/  UMOV UR60, URZ ;  /* 0x000000ff003c7c82 */ /* 0x000fe20008000000 */
[----:B------:R-:W-:Y:S01]  /*44d0*/  UMOV UR58, URZ ;  /* 0x000000ff003a7c82 */ /* 0x000fe20008000000 */
[----:B------:R-:W-:Y:S01]  /*44e0*/  UMOV UR56, URZ ;  /* 0x000000ff00387c82 */ /* 0x000fe20008000000 */
[----:B------:R-:W-:Y:S01]  /*44f0*/  UMOV UR54, URZ ;  /* 0x000000ff00367c82 */ /* 0x000fe20008000000 */
[----:B------:R-:W-:Y:S01]  /*4500*/  UMOV UR52, URZ ;  /* 0x000000ff00347c82 */ /* 0x000fe20008000000 */
[----:B------:R-:W-:-:S05]  /*4510*/  UMOV UR50, URZ ;  /* 0x000000ff00327c82 */ /* 0x000fca0008000000 */
.L_x_71:
[----:B------:R-:W-:Y:S02]  /*4520*/  UIADD3 UR46, UPT, UPT, UR46, 0x1, URZ ;  /* 0x000000012e2e7890 */ /* 0x000fe4000fffe0ff */
[----:B------:R-:W-:Y:S02]  /*4530*/  ULEA UR7, UR6, UR48, 0x3 ;  /* 0x0000003006077291 */ /* 0x000fe4000f8e18ff */
[----:B------:R-:W-:Y:S01]  /*4540*/  UISETP.NE.AND UP0, UPT, UR46, URZ, UPT ;  /* 0x000000ff2e00728c */ /* 0x000fe2000bf05270 */
[----:B--23--:R-:W-:Y:S10]  /*4550*/  @P1 BRA `(.L_x_69) ;  /* 0x00000000000c1947 */ /* 0x00cff40003800000 */
[----:B-1----:R-:W-:Y:S04]  /*4560*/  SHF.L.U32 R4, R11, 0x1f, RZ ;  /* 0x0000001f0b047819 */ /* 0x002fe800000006ff */
[----:B------:R-:W1:Y:S02]  /*4570*/  SYNCS.PHASECHK.TRANS64.TRYWAIT P0, [UR7], R4 ;  /* 0x00000004ff0075a7 */ /* 0x000e640008001107 */
[----:B-1----:R-:W-:Y:S05]  /*4580*/  @!P0 BRA `(.L_x_70) ;  /* 0x00000048004c8947 */ /* 0x002fea0003800000 */
.L_x_69:
[----:B------:R-:W-:Y:S01]  /*4590*/  UISETP.NE.AND UP1, UPT, UR45, 0x1, UPT ;  /* 0x000000012d00788c */ /* 0x000fe2000bf25270 */
[----:B------:R-:W-:Y:S01]  /*45a0*/  PLOP3.LUT P1, PT, PT, PT, PT, 0x80, 0x8 ;  /* 0x000000000008781c */ /* 0x000fe20003f2f070 */
[----:B------:R-:W-:Y:S01]  /*45b0*/  UIADD3 UR4, UPT, UPT, UR6, 0x1, URZ ;  /* 0x0000000106047890 */ /* 0x000fe2000fffe0ff */
[----:B------:R-:W-:Y:S01]  /*45c0*/  R2UR UR14, R20 ;  /* 0x00000000140e72ca */ /* 0x000fe200000e0000 */
[----:B------:R-:W-:Y:S01]  /*45d0*/  UIADD3 UR47, UPT, UPT, UR7, 0x20, URZ ;  /* 0x00000020072f7890 */ /* 0x000fe2000fffe0ff */
[----:B------:R-:W-:Y:S01]  /*45e0*/  R2UR UR10, R21 ;  /* 0x00000000150a72ca */ /* 0x000fe200000e0000 */
[----:B------:R-:W-:Y:S01]  /*45f0*/  UISETP.NE.AND UP2, UPT, UR4, 0x4, UPT ;  /* 0x000000040400788c */ /* 0x000fe2000bf45270 */
[----:B------:R-:W-:Y:S01]  /*4600*/  PLOP3.LUT P0, PT, PT, PT, UP1, 0x80, 0x8 ;  /* 0x000000000008781c */ /* 0x000fe20003f0f018 */
[----:B------:R-:W-:Y:S01]  /*4610*/  UIADD3 UR45, UPT, UPT, UR45, -0x1, URZ ;  /* 0xffffffff2d2d7890 */ /* 0x000fe2000fffe0ff */
[----:B------:R-:W-:Y:S01]  /*4620*/  R2UR UR8, R19 ;  /* 0x00000000130872ca */ /* 0x000fe200000e0000 */
[----:B------:R-:W-:Y:S01]  /*4630*/  USEL UR5, URZ, 0x1, UP2 ;  /* 0x00000001ff057887 */ /* 0x000fe20009000000 */
[----:B------:R-:W-:Y:S01]  /*4640*/  R2UR UR12, R18 ;  /* 0x00000000120c72ca */ /* 0x000fe200000e0000 */
[----:B------:R-:W-:Y:S01]  /*4650*/  USEL UR44, UR4, URZ, UP2 ;  /* 0x000000ff042c7287 */ /* 0x000fe20009000000 */
[----:B------:R-:W-:Y:S01]  /*4660*/  UMOV UR21, 0x4008 ;  /* 0x0000400800157882 */ /* 0x000fe20000000000 */
[----:B------:R-:W-:Y:S02]  /*4670*/  UMOV UR11, 0x4008 ;  /* 0x00004008000b7882 */ /* 0x000fe40000000000 */
[----:B------:R-:W-:Y:S01]  /*4680*/  @UP1 ULEA UR4, UR44, UR48, 0x3 ;  /* 0x000000302c041291 */ /* 0x000fe2000f8e18ff */
[----:B------:R-:W-:Y:S01]  /*4690*/  LOP3.LUT R11, R11, UR5, RZ, 0x3c, !PT ;  /* 0x000000050b0b7c12 */ /* 0x000fe2000f8e3cff */
[----:B------:R-:W-:Y:S02]  /*46a0*/  ULEA UR10, UR6, UR10, 0x6 ;  /* 0x0000000a060a7291 */ /* 0x000fe4000f8e30ff */
[----:B------:R-:W-:Y:S01]  /*46b0*/  UISETP.NE.U32.AND UP1, UPT, UR9, URZ, UPT ;  /* 0x000000ff0900728c */ /* 0x000fe2000bf25070 */
[----:B-1----:R-:W-:Y:S01]  /*46c0*/  @P0 SHF.L.U32 R3, R11, 0x1f, RZ ;  /* 0x0000001f0b030819 */ /* 0x002fe200000006ff */
[----:B------:R-:W-:Y:S02]  /*46d0*/  ULEA UR8, UR6, UR8, 0xa ;  /* 0x0000000806087291 */ /* 0x000fe4000f8e50ff */
[----:B------:R-:W-:Y:S01]  /*46e0*/  UIADD3 UR16, UPT, UPT, UR10, 0x20, URZ ;  /* 0x000000200a107890 */ /* 0x000fe2000fffe0ff */
[----:B------:R2:W3:Y:S01]  /*46f0*/  @P0 SYNCS.PHASECHK.TRANS64.TRYWAIT P1, [UR4], R3 ;  /* 0x00000003ff0005a7 */ /* 0x0004e20008021104 */
[----:B------:R-:W-:Y:S02]  /*4700*/  ULEA UR4, UR6, UR14, 0x6 ;  /* 0x0000000e06047291 */ /* 0x000fe4000f8e30ff */
[----:B------:R-:W-:Y:S02]  /*4710*/  ULEA UR6, UR6, UR12, 0xb ;  /* 0x0000000c06067291 */ /* 0x000fe4000f8e58ff */
[----:B------:R-:W-:Y:S02]  /*4720*/  UIADD3 UR20, UPT, UPT, UR4, 0x20, URZ ;  /* 0x0000002004147890 */ /* 0x000fe4000fffe0ff */
        /* <DEDUP_REMOVED lines=12> */
[----:B------:R-:W-:Y:S01]  /*47f0*/  UIADD3 UR12, UPT, UPT, UR8, 0x206, URZ ;  /* 0x00000206080c7890 */ /* 0x000fe2000fffe0ff */
[----:B------:R-:W-:Y:S01]  /*4800*/  UMOV UR5, 0x4008 ;  /* 0x0000400800057882 */ /* 0x000fe20000000000 */
[----:B------:R-:W-:Y:S01]  /*4810*/  UMOV UR17, 0x4008 ;  /* 0x0000400800117882 */ /* 0x000fe20000000000 */
[----:B------:R1:W-:Y:S01]  /*4820*/  UTCCP.T.S.4x32dp128bit tmem[UR43+0x80], gdesc[UR4] ;  /* 0x000080042b0079e7 */ /* 0x0003e20009100000 */
[----:B------:R4:W-:Y:S01]  /*4830*/  UTCCP.T.S.4x32dp128bit tmem[UR43+0x84], gdesc[UR20] ;  /* 0x000084142b0079e7 */ /* 0x0009e20009100000 */
[----:B------:R2:W-:Y:S01]  /*4840*/  UTCCP.T.S.4x32dp128bit tmem[UR43+0x88], gdesc[UR10] ;  /* 0x0000880a2b0079e7 */ /* 0x0005e20009100000 */
[----:B------:R-:W-:Y:S01]  /*4850*/  UTCCP.T.S.4x32dp128bit tmem[UR43+0x8c], gdesc[UR16] ;  /* 0x00008c102b0079e7 */ /* 0x000fe20009100000 */
[----:B------:R-:W-:Y:S01]  /*4860*/  UMOV UR9, 0x40004040 ;  /* 0x4000404000097882 */ /* 0x000fe20000000000 */
[----:B------:R-:W-:Y:S01]  /*4870*/  UMOV UR7, 0x40004040 ;  /* 0x4000404000077882 */ /* 0x000fe20000000000 */
[----:B------:R-:W-:Y:S01]  /*4880*/  UMOV UR41, 0x40004040 ;  /* 0x4000404000297882 */ /* 0x000fe20000000000 */
[----:B------:R2:W-:Y:S01]  /*4890*/  UTCQMMA gdesc[UR6], gdesc[UR8], tmem[UR42], tmem[UR64], idesc[UR65], tmem[UR66], UP1 ;  /* 0x0042400806007dea */ /* 0x0005e2000880032a */
[----:B------:R-:W-:Y:S01]  /*48a0*/  UMOV UR39, 0x40004040 ;  /* 0x4000404000277882 */ /* 0x000fe20000000000 */
        /* <DEDUP_REMOVED lines=11> */
[----:B-1----:R-:W-:Y:S01]  /*4960*/  UIADD3 UR4, UPT, UPT, UR6, 0x406, URZ ;  /* 0x0000040606047890 */ /* 0x002fe2000fffe0ff */
[----:B----4-:R-:W-:Y:S01]  /*4970*/  R2UR UR20, R33 ;  /* 0x00000000211472ca */ /* 0x010fe200000e0000 */
[----:B------:R-:W-:Y:S01]  /*4980*/  UMOV UR5, 0x40004040 ;  /* 0x4000404000057882 */ /* 0x000fe20000000000 */
[----:B--2---:R-:W-:Y:S02]  /*4990*/  R2UR UR10, R31 ;  /* 0x000000001f0a72ca */ /* 0x004fe400000e0000 */
[----:B------:R-:W-:Y:S02]  /*49a0*/  R2UR UR11, R6 ;  /* 0x00000000060b72ca */ /* 0x000fe400000e0000 */
[----:B------:R-:W-:Y:S01]  /*49b0*/  R2UR UR21, R5 ;  /* 0x00000000051572ca */ /* 0x000fe200000e0000 */
[----:B------:R-:W-:Y:S01]  /*49c0*/  UMOV UR9, 0x1 ;  /* 0x0000000100097882 */ /* 0x000fe20000000000 */
[----:B------:R-:W-:Y:S09]  /*49d0*/  UMOV UR6, UR44 ;  /* 0x0000002c00067c82 */ /* 0x000ff20008000000 */
[----:B------:R2:W-:Y:S01]  /*49e0*/  UTCQMMA gdesc[UR38], gdesc[UR40], tmem[UR42], tmem[UR62], idesc[UR63], tmem[UR10], UPT ;  /* 0x000a3e2826007dea */ /* 0x0005e2000b80032a */
[----:B------:R2:W-:Y:S01]  /*49f0*/  UTCQMMA gdesc[UR34], gdesc[UR36], tmem[UR42], tmem[UR60], idesc[UR61], tmem[UR76], UPT ;  /* 0x004c3c2422007dea */ /* 0x0005e2000b80032a */
[----:B------:R2:W-:Y:S01]  /*4a00*/  UTCQMMA gdesc[UR30], gdesc[UR32], tmem[UR42], tmem[UR58], idesc[UR59], tmem[UR74], UPT ;  /* 0x004a3a201e007dea */ /* 0x0005e2000b80032a */
[----:B------:R2:W-:Y:S01]  /*4a10*/  UTCQMMA gdesc[UR26], gdesc[UR28], tmem[UR42], tmem[UR56], idesc[UR57], tmem[UR20], UPT ;  /* 0x0014381c1a007dea */ /* 0x0005e2000b80032a */
[----:B------:R2:W-:Y:S01]  /*4a20*/  UTCQMMA gdesc[UR22], gdesc[UR24], tmem[UR42], tmem[UR54], idesc[UR55], tmem[UR72], UPT ;  /* 0x0048361816007dea */ /* 0x0005e2000b80032a */
[----:B------:R2:W-:Y:S01]  /*4a30*/  UTCQMMA gdesc[UR14], gdesc[UR18], tmem[UR42], tmem[UR52], idesc[UR53], tmem[UR70], UPT ;  /* 0x004634120e007dea */ /* 0x0005e2000b80032a */
[----:B------:R2:W-:Y:S01]  /*4a40*/  UTCQMMA gdesc[UR4], gdesc[UR12], tmem[UR42], tmem[UR50], idesc[UR51], tmem[UR68], UPT ;  /* 0x0044320c04007dea */ /* 0x0005e2000b80032a */
[----:B------:R2:W-:Y:S01]  /*4a50*/  UTCBAR.MULTICAST [UR47], URZ, UR49 ;  /* 0x000000ff2f0073e9 */ /* 0x0005e20008000831 */
[----:B------:R-:W-:Y:S05]  /*4a60*/  BRA.U UP0, `(.L_x_71) ;  /* 0xfffffff900ac7547 */ /* 0x000fea000b83ffff */
.L_x_68:
[----:B--2---:R-:W-:Y:S01]  /*4a70*/  R2UR UR4, R22 ;  /* 0x00000000160472ca */ /* 0x004fe200000e0000 */
[----:B------:R-:W-:Y:S01]  /*4a80*/  IMAD.IADD R24, R9, 0x1, R86 ;  /* 0x0000000109187824 */ /* 0x000fe200078e0256 */
[----:B------:R-:W-:Y:S02]  /*4a90*/  R2UR UR5, R2 ;  /* 0x00000000020572ca */ /* 0x000fe400000e0000 */
[----:B------:R-:W-:-:S04]  /*4aa0*/  ISETP.NE.AND P0, PT, R13, 0x2, PT ;  /* 0x000000020d00780c */ /* 0x000fc80003f05270 */
[----:B------:R-:W-:Y:S02]  /*4ab0*/  SEL R2, RZ, 0x1, P0 ;  /* 0x00000001ff027807 */ /* 0x000fe40000000000 */
[----:B------:R-:W-:Y:S02]  /*4ac0*/  SEL R13, R13, RZ, P0 ;  /* 0x000000ff0d0d7207 */ /* 0x000fe40000000000 */
[----:B------:R-:W-:Y:S01]  /*4ad0*/  LOP3.LUT R12, R12, R2, RZ, 0x3c, !PT ;  /* 0x000000020c0c7212 */ /* 0x000fe200078e3cff */
[----:B------:R-:W-:Y:S02]  /*4ae0*/  UIADD3 UR4, UPT, UPT, UR4, 0x1, URZ ;  /* 0x0000000104047890 */ /* 0x000fe4000fffe0ff */
[----:B------:R-:W-:Y:S02]  /*4af0*/  UIADD3 UR5, UPT, UPT, UR5, 0xa0, URZ ;  /* 0x000000a005057890 */ /* 0x000fe4000fffe0ff */
[----:B------:R-:W-:-:S04]  /*4b00*/  UISETP.NE.AND UP0, UPT, UR4, 0x2, UPT ;  /* 0x000000020400788c */ /* 0x000fc8000bf05270 */
[----:B------:R-:W-:Y:S02]  /*4b10*/  USEL UR6, URZ, 0x1, UP0 ;  /* 0x00000001ff067887 */ /* 0x000fe40008000000 */
[----:B------:R-:W-:Y:S01]  /*4b20*/  USEL UR4, UR4, URZ, UP0 ;  /* 0x000000ff04047287 */ /* 0x000fe20008000000 */
[----:B------:R2:W-:Y:S03]  /*4b30*/  UTCBAR [UR5], URZ ;  /* 0x000000ff050073e9 */ /* 0x0005e600080000ff */
[----:B------:R-:W-:Y:S02]  /*4b40*/  LOP3.LUT R14, R14, UR6, RZ, 0x3c, !PT ;  /* 0x000000060e0e7c12 */ /* 0x000fe4000f8e3cff */
[----:B------:R-:W-:Y:S01]  /*4b50*/  IMAD.U32 R22, RZ, RZ, UR4 ;  /* 0x00000004ff167e24 */ /* 0x000fe2000f8e00ff */
[----:B------:R-:W-:Y:S06]  /*4b60*/  @P3 BRA `(.L_x_72) ;  /* 0xffffffec00f43947 */ /* 0x000fec000383ffff */
[----:B------:R-:W4:Y:S01]  /*4b70*/  S2UR UR7, SR_CgaCtaId ;  /* 0x00000000000779c3 */ /* 0x000f220000008800 */
[----:B--2---:R-:W-:Y:S02]  /*4b80*/  R2UR UR5, R22 ;  /* 0x00000000160572ca */ /* 0x004fe400000e0000 */
[----:B------:R-:W-:Y:S01]  /*4b90*/  ELECT P0, URZ, PT ;  /* 0x0000000000ff782f */ /* 0x000fe20003800000 */
[----:B------:R-:W-:Y:S01]  /*4ba0*/  IMAD.MOV.U32 R0, RZ, RZ, 0x1 ;  /* 0x00000001ff007424 */ /* 0x000fe200078e00ff */
[----:B------:R-:W-:Y:S01]  /*4bb0*/  UIADD3 UR48, UPT, UPT, UR48, 0xb0, URZ ;  /* 0x000000b030307890 */ /* 0x000fe2000fffe0ff */
[----:B------:R-:W-:Y:S01]  /*4bc0*/  SHF.L.U32 R2, R14, 0x1f, RZ ;  /* 0x0000001f0e027819 */ /* 0x000fe200000006ff */
[----:B------:R-:W-:Y:S01]  /*4bd0*/  UMOV UR4, 0x40 ;  /* 0x0000004000047882 */ /* 0x000fe20000000000 */
[----:B------:R-:W-:Y:S01]  /*4be0*/  UVIRTCOUNT.DEALLOC.SMPOOL 0x80 ;  /* 0x000000800000784c */ /* 0x000fe20000000000 */
[----:B----4-:R-:W-:-:S05]  /*4bf0*/  ULEA UR7, UR7, UR4, 0x18 ;  /* 0x0000000407077291 */ /* 0x010fca000f8ec0ff */
[----:B------:R-:W-:-:S04]  /*4c00*/  ULEA UR4, UR5, UR48, 0x3 ;  /* 0x0000003005047291 */ /* 0x000fc8000f8e18ff */
[----:B------:R2:W-:Y:S05]  /*4c10*/  @P0 STS.U8 [UR7+0x1c], R0 ;  /* 0x00001c00ff000988 */ /* 0x0005ea0008000007 */
[----:B------:R-:W4:Y:S02]  /*4c20*/  SYNCS.PHASECHK.TRANS64.TRYWAIT P0, [UR4], R2 ;  /* 0x00000002ff0075a7 */ /* 0x000f240008001104 */
[----:B--2-4-:R-:W-:Y:S05]  /*4c30*/  @!P0 BRA `(.L_x_73) ;  /* 0x0000004000b88947 */ /* 0x014fea0003800000 */
.L_x_146:
[----:B------:R-:W-:-:S13]  /*4c40*/  R2UR UR4, R22 ;  /* 0x00000000160472ca */ /* 0x000fda00000e0000 */
[----:B------:R-:W-:-:S04]  /*4c50*/  UIADD3 UR4, UPT, UPT, UR4, 0x1, URZ ;  /* 0x0000000104047890 */ /* 0x000fc8000fffe0ff */
[----:B------:R-:W-:-:S04]  /*4c60*/  UISETP.NE.AND UP0, UPT, UR4, 0x2, UPT ;  /* 0x000000020400788c */ /* 0x000fc8000bf05270 */
[----:B------:R-:W-:Y:S02]  /*4c70*/  USEL UR5, URZ, 0x1, UP0 ;  /* 0x00000001ff057887 */ /* 0x000fe40008000000 */
[----:B------:R-:W-:-:S04]  /*4c80*/  USEL UR4, UR4, URZ, UP0 ;  /* 0x000000ff04047287 */ /* 0x000fc80008000000 */
[----:B------:R-:W-:Y:S01]  /*4c90*/  ULEA UR4, UR4, UR48, 0x3 ;  /* 0x0000003004047291 */ /* 0x000fe2000f8e18ff */
[----:B--2---:R-:W-:-:S04]  /*4ca0*/  LOP3.LUT R2, R14, UR5, RZ, 0x3c, !PT ;  /* 0x000000050e027c12 */ /* 0x004fc8000f8e3cff */
[----:B------:R-:W-:-:S04]  /*4cb0*/  SHF.L.U32 R2, R2, 0x1f, RZ ;  /* 0x0000001f02027819 */ /* 0x000fc800000006ff */
[----:B------:R-:W2:Y:S02]  /*4cc0*/  SYNCS.PHASECHK.TRANS64.TRYWAIT P0, [UR4], R2 ;  /* 0x00000002ff0075a7 */ /* 0x000ea40008001104 */
[----:B--2---:R-:W-:Y:S05]  /*4cd0*/  @!P0 BRA `(.L_x_74) ;  /* 0x0000004000a88947 */ /* 0x004fea0003800000 */
.L_x_148:
[----:B------:R-:W-:Y:S01]  /*4ce0*/  NOP ;  /* 0x0000000000007918 */ /* 0x000fe20000000000 */
[----:B--2---:R-:W2:Y:S01]  /*4cf0*/  LDS R0, [UR7+0x14] ;  /* 0x00001407ff007984 */ /* 0x004ea20008000800 */
[----:B------:R-:W-:Y:S01]  /*4d00*/  ULOP3.LUT UR4, UR43, 0xffff, URZ, 0xc0, !UPT ;  /* 0x0000ffff2b047892 */ /* 0x000fe2000f8ec0ff */
[----:B------:R-:W-:Y:S01]  /*4d10*/  UMOV UR5, 0xffff ;  /* 0x0000ffff00057882 */ /* 0x000fe20000000000 */
[----:B------:R-:W-:Y:S02]  /*4d20*/  UMOV UR6, 0x1 ;  /* 0x0000000100067882 */ /* 0x000fe40000000000 */
[----:B------:R-:W-:-:S04]  /*4d30*/  USHF.R.U32.HI UR4, URZ, 0x5, UR4 ;  /* 0x00000005ff047899 */ /* 0x000fc80008011604 */
[----:B------:R-:W-:Y:S02]  /*4d40*/  USHF.L.U32 UR5, UR5, UR4, URZ ;  /* 0x0000000405057299 */ /* 0x000fe400080006ff */
[----:B------:R-:W-:-:S04]  /*4d50*/  USHF.L.U32 UR4, UR6, UR4, URZ ;  /* 0x0000000406047299 */ /* 0x000fc800080006ff */
[----:B--2---:R-:W-:-:S04]  /*4d60*/  LOP3.LUT R0, R0, UR5, RZ, 0xc0, !PT ;  /* 0x0000000500007c12 */ /* 0x004fc8000f8ec0ff */
[----:B------:R-:W-:-:S13]  /*4d70*/  ISETP.NE.AND P0, PT, R0, UR5, PT ;  /* 0x0000000500007c0c */ /* 0x000fda000bf05270 */
[----:B------:R-:W-:Y:S05]  /*4d80*/  @P0 BRA `(.L_x_75) ;  /* 0x0000000000580947 */ /* 0x000fea0003800000 */
[----:B------:R-:W2:Y:S02]  /*4d90*/  LDS R0, [UR7+0x18] ;  /* 0x00001807ff007984 */ /* 0x000ea40008000800 */
[----:B--2---:R-:W-:-:S04]  /*4da0*/  LOP3.LUT R0, R0, UR4, RZ, 0xc0, !PT ;  /* 0x0000000400007c12 */ /* 0x004fc8000f8ec0ff */
[----:B------:R-:W-:-:S13]  /*4db0*/  ISETP.NE.AND P0, PT, R0, UR4, PT ;  /* 0x0000000400007c0c */ /* 0x000fda000bf05270 */
[----:B------:R-:W-:Y:S05]  /*4dc0*/  @P0 BRA `(.L_x_76) ;  /* 0x00000000003c0947 */ /* 0x000fea0003800000 */
[----:B------:R-:W2:Y:S01]  /*4dd0*/  S2R R2, SR_LANEID ;  /* 0x0000000000027919 */ /* 0x000ea20000000000 */
[----:B------:R-:W-:-:S06]  /*4de0*/  ULOP3.LUT UR5, URZ, UR5, URZ, 0x33, !UPT ;  /* 0x00000005ff057292 */ /* 0x000fcc000f8e33ff */
[----:B------:R-:W-:-:S04]  /*4df0*/  IMAD.U32 R0, RZ, RZ, UR5 ;  /* 0x00000005ff007e24 */ /* 0x000fc8000f8e00ff */
[----:B------:R4:W1:Y:S02]  /*4e00*/  REDUX UR8, R0 ;  /* 0x00000000000873c4 */ /* 0x0008640000000000 */
[----:B------:R1:W-:Y:S01]  /*4e10*/  UTCATOMSWS.AND URZ, UR5 ;  /* 0x0000000500ff79e3 */ /* 0x0003e20008000000 */
[----:B----4-:R-:W-:Y:S01]  /*4e20*/  LOP3.LUT R0, RZ, UR4, RZ, 0x33, !PT ;  /* 0x00000004ff007c12 */ /* 0x010fe2000f8e33ff */
[----:B------:R-:W-:Y:S02]  /*4e30*/  VOTEU.ANY UR4, UPT, PT ;  /* 0x0000000000047886 */ /* 0x000fe400038e0100 */
[----:B------:R-:W-:Y:S02]  /*4e40*/  UFLO.U32 UR4, UR4 ;  /* 0x00000004000472bd */ /* 0x000fe400080e0000 */
[----:B------:R-:W4:Y:S04]  /*4e50*/  REDUX UR6, R0 ;  /* 0x00000000000673c4 */ /* 0x000f280000000000 */
[----:B--2---:R-:W-:-:S02]  /*4e60*/  ISETP.EQ.U32.AND P0, PT, R2, UR4, PT ;  /* 0x0000000402007c0c */ /* 0x004fc4000bf02070 */
[----:B-1----:R-:W-:-:S11]  /*4e70*/  MOV R2, UR8 ;  /* 0x0000000800027c02 */ /* 0x002fd60008000f00 */
[----:B------:R1:W-:Y:S01]  /*4e80*/  @P0 ATOMS.AND RZ, [UR7+0x14], R2 ;  /* 0x00001402ffff098c */ /* 0x0003e2000a800007 */
[----:B----4-:R-:W-:-:S05]  /*4e90*/  IMAD.U32 R0, RZ, RZ, UR6 ;  /* 0x00000006ff007e24 */ /* 0x010fca000f8e00ff */
[----:B------:R1:W-:Y:S01]  /*4ea0*/  @P0 ATOMS.AND RZ, [UR7+0x18], R0 ;  /* 0x00001800ffff098c */ /* 0x0003e2000a800007 */
[----:B------:R-:W-:Y:S05]  /*4eb0*/  BRA `(.L_x_77) ;  /* 0x0000000000147947 */ /* 0x000fea0003800000 */
.L_x_76:
[----:B------:R-:W-:Y:S02]  /*4ec0*/  MOV R2, 0x4ee0 ;  /* 0x00004ee000027802 */ /* 0x000fe40000000f00 */
[----:B-1-3-5:R-:W-:Y:S05]  /*4ed0*/  CALL.REL.NOINC `($__internal_0_$__cuda_sm10x_tcgen05_guardrail_trap_col_being_dealloced_not_returned_by_alloc) ;  /* 0x00000044001c7944 */ /* 0x02afea0003c00000 */
[----:B------:R-:W-:Y:S05]  /*4ee0*/  BRA `(.L_x_77) ;  /* 0x0000000000087947 */ /* 0x000fea0003800000 */
.L_x_75:
[----:B------:R-:W-:Y:S02]  /*4ef0*/  MOV R2, 0x4f10 ;  /* 0x00004f1000027802 */ /* 0x000fe40000000f00 */
[----:B-1-3-5:R-:W-:Y:S05]  /*4f00*/  CALL.REL.NOINC `($__internal_2_$__cuda_sm10x_tcgen05_guardrail_trap_unallocated_columns_being_dealloced) ;  /* 0x0000004400287944 */ /* 0x02afea0003c00000 */
.L_x_77:
[----:B------:R-:W-:Y:S01]  /*4f10*/  NOP ;  /* 0x0000000000007918 */ /* 0x000fe20000000000 */
[----:B------:R-:W-:Y:S05]  /*4f20*/  EXIT ;  /* 0x000000000000794d */ /* 0x000fea0003800000 */
.L_x_59:
[----:B------:R-:W-:-:S09]  /*4f30*/  UISETP.NE.OR UP4, UPT, UR14, 0x3, !UP4 ;  /* 0x000000030e00788c */ /* 0x000fd2000e785670 */
[----:B------:R-:W-:Y:S05]  /*4f40*/  BRA.U UP4, `(.L_x_78) ;  /* 0x0000000d04a07547 */ /* 0x000fea000b800000 */
[----:B------:R-:W1:Y:S01]  /*4f50*/  LDC R0, c[0x0][0xf30] ;  /* 0x0003cc00ff007b82 */ /* 0x000e620000000800 */
[----:B------:R-:W-:Y:S01]  /*4f60*/  IMAD.MOV.U32 R34, RZ, RZ, 0x1 ;  /* 0x00000001ff227424 */ /* 0x000fe200078e00ff */
[----:B------:R-:W-:Y:S01]  /*4f70*/  CS2R R30, SRZ ;  /* 0x00000000001e7805 */ /* 0x000fe2000001ff00 */
[----:B------:R-:W-:Y:S01]  /*4f80*/  IMAD.MOV.U32 R28, RZ, RZ, 0x2000 ;  /* 0x00002000ff1c7424 */ /* 0x000fe200078e00ff */
[----:B------:R-:W-:Y:S01]  /*4f90*/  UMOV UR6, 0x400 ;  /* 0x0000040000067882 */ /* 0x000fe20000000000 */
[----:B------:R-:W-:Y:S02]  /*4fa0*/  UPLOP3.LUT UP0, UPT, UPT, UPT, UPT, 0x40, 0x4 ;  /* 0x000000000004789c */ /* 0x000fe40003f0e870 */
[----:B------:R-:W-:Y:S01]  /*4fb0*/  ULEA UR6, UR58, UR6, 0x18 ;  /* 0x000000063a067291 */ /* 0x000fe2000f8ec0ff */
[----:B------:R-:W2:Y:S01]  /*4fc0*/  LDC R27, c[0x0][0x370] ;  /* 0x0000dc00ff1b7b82 */ /* 0x000ea20000000800 */
[----:B------:R-:W-:-:S07]  /*4fd0*/  UMOV UR5, URZ ;  /* 0x000000ff00057c82 */ /* 0x000fce0008000000 */
[----:B------:R-:W3:Y:S08]  /*4fe0*/  LDC R3, c[0x0][0xf0c] ;  /* 0x0003c300ff037b82 */ /* 0x000ef00000000800 */
[----:B------:R-:W4:Y:S01]  /*4ff0*/  LDC R25, c[0x0][0xf20] ;  /* 0x0003c800ff197b82 */ /* 0x000f220000000800 */
[----:B-1----:R-:W-:-:S07]  /*5000*/  ISETP.NE.AND P1, PT, R0, 0x1, PT ;  /* 0x000000010000780c */ /* 0x002fce0003f25270 */
[----:B------:R-:W1:Y:S08]  /*5010*/  LDC.64 R32, c[0x0][0x348] ;  /* 0x0000d200ff207b82 */ /* 0x000e700000000a00 */
[----:B------:R-:W1:Y:S08]  /*5020*/  LDC.64 R18, c[0x0][0xf10] ;  /* 0x0003c400ff127b82 */ /* 0x000e700000000a00 */
[----:B------:R-:W1:Y:S08]  /*5030*/  LDC.64 R6, c[0x0][0xf18] ;  /* 0x0003c600ff067b82 */ /* 0x000e700000000a00 */
[----:B------:R-:W1:Y:S08]  /*5040*/  LDC.64 R14, c[0x0][0xc88] ;  /* 0x00032200ff0e7b82 */ /* 0x000e700000000a00 */
[----:B------:R-:W1:Y:S08]  /*5050*/  LDC.64 R4, c[0x0][0xf28] ;  /* 0x0003ca00ff047b82 */ /* 0x000e700000000a00 */
[----:B------:R-:W1:Y:S08]  /*5060*/  LDC.64 R16, c[0x0][0xc90] ;  /* 0x00032400ff107b82 */ /* 0x000e700000000a00 */
[----:B--234-:R-:W1:Y:S02]  /*5070*/  LDC R26, c[0x0][0x374] ;  /* 0x0000dd00ff1a7b82 */ /* 0x01ce640000000800 */
.L_x_87:
[C---:B------:R-:W-:Y:S02]  /*5080*/  LEA R0, R31.reuse, UR6, 0x3 ;  /* 0x000000061f007c11 */ /* 0x040fe4000f8e18ff */
[----:B------:R-:W-:Y:S02]  /*5090*/  SHF.L.U32 R2, R30, 0x1f, RZ ;  /* 0x0000001f1e027819 */ /* 0x000fe400000006ff */
[----:B------:R-:W-:Y:S02]  /*50a0*/  LEA R20, R31, UR6, 0x4 ;  /* 0x000000061f147c11 */ /* 0x000fe4000f8e20ff */
[----:B--2---:R-:W2:Y:S02]  /*50b0*/  SYNCS.PHASECHK.TRANS64.TRYWAIT P0, [R0+URZ+0x80], R2 ;  /* 0x00008002000075a7 */ /* 0x004ea400080011ff */
[----:B--2---:R-:W-:Y:S05]  /*50c0*/  @!P0 BRA `(.L_x_79) ;  /* 0x0000003c00c48947 */ /* 0x004fea0003800000 */
.L_x_149:
[----:B------:R-:W-:Y:S01]  /*50d0*/  ISETP.GE.AND P0, PT, R40, 0x1, PT ;  /* 0x000000012800780c */ /* 0x000fe20003f06270 */
[----:B------:R-:W3:Y:S01]  /*50e0*/  LDS.128 R20, [R20+0xf0] ;  /* 0x0000f00014147984 */ /* 0x000ee20000000c00 */
[----:B--2---:R-:W-:Y:S01]  /*50f0*/  VIADD R0, R0, 0x90 ;  /* 0x0000009000007836 */ /* 0x004fe20000000000 */
[----:B------:R-:W-:Y:S01]  /*5100*/  @!PT LDS RZ, [RZ] ;  /* 0x00000000fffff984 */ /* 0x000fe20000000800 */
[----:B------:R-:W-:Y:S01]  /*5110*/  @!PT LDS RZ, [RZ] ;  /* 0x00000000fffff984 */ /* 0x000fe20000000800 */
[----:B------:R-:W-:Y:S01]  /*5120*/  @!PT LDS RZ, [RZ] ;  /* 0x00000000fffff984 */ /* 0x000fe20000000800 */
[----:B------:R-:W-:Y:S01]  /*5130*/  @!PT LDS RZ, [RZ] ;  /* 0x00000000fffff984 */ /* 0x000fe20000000800 */
[----:B------:R2:W-:Y:S06]  /*5140*/  MEMBAR.ALL.CTA ;  /* 0x0000000000007992 */ /* 0x0005ec0000008000 */
[----:B--2---:R-:W2:Y:S01]  /*5150*/  FENCE.VIEW.ASYNC.S ;  /* 0x00000000000073c6 */ /* 0x004ea20000000000 */
[----:B------:R-:W-:Y:S04]  /*5160*/  PRMT R0, RZ, 0x654, R0 ;  /* 0x00000654ff007816 */ /* 0x000fe80000000000 */
[----:B--2---:R2:W-:Y:S01]  /*5170*/  SYNCS.ARRIVE.TRANS64.RED.A1T0 RZ, [R0+URZ], RZ ;  /* 0x000000ff00ff79a7 */ /* 0x0045e200081004ff */
[----:B---3--:R-:W-:Y:S11]  /*5180*/  LOP3.LUT P3, RZ, R22, 0x1, RZ, 0xc0, !PT ;  /* 0x0000000116ff7812 */ /* 0x008ff6000786c0ff */
[----:B------:R-:W-:Y:S02]  /*5190*/  @!UPT UIADD3 URZ, UPT, UPT, URZ, URZ, URZ ;  /* 0x000000fffffff290 */ /* 0x000fe4000fffe0ff */
[----:B------:R-:W-:Y:S02]  /*51a0*/  @P3 MOV R11, R20 ;  /* 0x00000014000b3202 */ /* 0x000fe40000000f00 */
[----:B------:R-:W-:Y:S01]  /*51b0*/  @P3 LOP3.LUT R10, R21, 0xffff, RZ, 0xc0, !PT ;  /* 0x0000ffff150a3812 */ /* 0x000fe200078ec0ff */
[----:B--2---:R-:W-:Y:S06]  /*51c0*/  @!P0 BRA `(.L_x_80) ;  /* 0x0000000000a48947 */ /* 0x004fec0003800000 */
[----:B-1----:R-:W-:Y:S01]  /*51d0*/  IMAD.HI.U32 R0, R26, R7, RZ ;  /* 0x000000071a007227 */ /* 0x002fe200078e00ff */
[----:B------:R-:W-:Y:S02]  /*51e0*/  ISETP.NE.AND P0, PT, R6, 0x1, PT ;  /* 0x000000010600780c */ /* 0x000fe40003f05270 */
[----:B------:R-:W-:Y:S01]  /*51f0*/  ISETP.NE.AND P2, PT, R40, 0x1, PT ;  /* 0x000000012800780c */ /* 0x000fe20003f45270 */
[----:B------:R-:W-:Y:S01]  /*5200*/  IMAD.HI.U32 R9, R27, R18, RZ ;  /* 0x000000121b097227 */ /* 0x000fe200078e00ff */
[----:B------:R-:W-:Y:S02]  /*5210*/  SHF.R.U32.HI R0, RZ, R25, R0 ;  /* 0x00000019ff007219 */ /* 0x000fe40000011600 */
[----:B------:R-:W-:Y:S01]  /*5220*/  ISETP.NE.AND P4, PT, R3, 0x1, PT ;  /* 0x000000010300780c */ /* 0x000fe20003f85270 */
[----:B------:R-:W-:Y:S01]  /*5230*/  IMAD.HI.U32 R13, R10, R7, RZ ;  /* 0x000000070a0d7227 */ /* 0x000fe200078e00ff */
[----:B------:R-:W-:Y:S02]  /*5240*/  SHF.R.U32.HI R9, RZ, R19, R9 ;  /* 0x00000013ff097219 */ /* 0x000fe40000011609 */
[----:B------:R-:W-:Y:S01]  /*5250*/  SEL R0, R26, R0, !P0 ;  /* 0x000000001a007207 */ /* 0x000fe20004000000 */
[----:B------:R-:W-:Y:S01]  /*5260*/  IMAD.HI.U32 R12, R11, R18, RZ ;  /* 0x000000120b0c7227 */ /* 0x000fe200078e00ff */
[----:B------:R-:W-:Y:S03]  /*5270*/  SEL R9, R27, R9, !P4 ;  /* 0x000000091b097207 */ /* 0x000fe60006000000 */
[-C--:B------:R-:W-:Y:S01]  /*5280*/  IMAD.HI.U32 R8, R0, R4.reuse, RZ ;  /* 0x0000000400087227 */ /* 0x080fe200078e00ff */
[----:B------:R-:W-:Y:S03]  /*5290*/  SHF.R.U32.HI R12, RZ, R19, R12 ;  /* 0x00000013ff0c7219 */ /* 0x000fe6000001160c */
[----:B------:R-:W-:Y:S01]  /*52a0*/  IMAD.HI.U32 R2, R9, R4, RZ ;  /* 0x0000000409027227 */ /* 0x000fe200078e00ff */
[----:B------:R-:W-:Y:S02]  /*52b0*/  @P2 SHF.R.U32.HI R0, RZ, R5, R8 ;  /* 0x00000005ff002219 */ /* 0x000fe40000011608 */
[----:B------:R-:W-:Y:S02]  /*52c0*/  SHF.R.U32.HI R8, RZ, R25, R13 ;  /* 0x00000019ff087219 */ /* 0x000fe4000001160d */
[----:B------:R-:W-:Y:S01]  /*52d0*/  @P2 SHF.R.U32.HI R9, RZ, R5, R2 ;  /* 0x00000005ff092219 */ /* 0x000fe20000011602 */
[----:B------:R-:W-:Y:S01]  /*52e0*/  IMAD R0, R40, R0, RZ ;  /* 0x0000000028007224 */ /* 0x000fe200078e02ff */
[----:B------:R-:W-:Y:S02]  /*52f0*/  SEL R8, R10, R8, !P0 ;  /* 0x000000080a087207 */ /* 0x000fe40004000000 */
[----:B------:R-:W-:Y:S01]  /*5300*/  SEL R2, R11, R12, !P4 ;  /* 0x0000000c0b027207 */ /* 0x000fe20006000000 */
[----:B------:R-:W-:Y:S01]  /*5310*/  IMAD R12, R40, R9, RZ ;  /* 0x00000009280c7224 */ /* 0x000fe200078e02ff */
[C---:B------:R-:W-:Y:S01]  /*5320*/  ISETP.GE.AND P0, PT, R8.reuse, R0, PT ;  /* 0x000000000800720c */ /* 0x040fe20003f06270 */
[----:B------:R-:W-:Y:S03]  /*5330*/  IMAD.HI.U32 R0, R8, R4, RZ ;  /* 0x0000000408007227 */ /* 0x000fe600078e00ff */
[----:B------:R-:W-:Y:S02]  /*5340*/  ISETP.GE.OR P0, PT, R2, R12, P0 ;  /* 0x0000000c0200720c */ /* 0x000fe40000706670 */
[-C--:B------:R-:W-:Y:S04]  /*5350*/  SHF.R.U32.HI R0, RZ, R5.reuse, R0 ;  /* 0x00000005ff007219 */ /* 0x080fe80000011600 */
[----:B------:R-:W-:Y:S05]  /*5360*/  SEL R13, R8, R0, !P2 ;  /* 0x00000000080d7207 */ /* 0x000fea0005000000 */
[----:B------:R-:W-:Y:S02]  /*5370*/  IMAD.MOV R12, RZ, RZ, -R13 ;  /* 0x000000ffff0c7224 */ /* 0x000fe400078e0a0d */
[----:B------:R-:W-:Y:S04]  /*5380*/  @!P0 IMAD.HI.U32 R0, R2, R4, RZ ;  /* 0x0000000402008227 */ /* 0x000fe800078e00ff */
[----:B------:R-:W-:Y:S01]  /*5390*/  IMAD R12, R40, R12, R8 ;  /* 0x0000000c280c7224 */ /* 0x000fe200078e0208 */
[----:B------:R-:W-:Y:S04]  /*53a0*/  @!P0 SHF.R.U32.HI R0, RZ, R5, R0 ;  /* 0x00000005ff008219 */ /* 0x000fe80000011600 */
[----:B------:R-:W-:Y:S04]  /*53b0*/  @!P0 SEL R0, R2, R0, !P2 ;  /* 0x0000000002008207 */ /* 0x000fe80005000000 */
[----:B------:R-:W-:Y:S01]  /*53c0*/  @!P0 IADD3 R13, PT, PT, R13, -R0, RZ ;  /* 0x800000000d0d8210 */ /* 0x000fe20007ffe0ff */
[----:B------:R-:W-:Y:S01]  /*53d0*/  @!P0 IMAD R0, R9, R12, R0 ;  /* 0x0000000c09008224 */ /* 0x000fe200078e0200 */
[----:B------:R-:W-:Y:S01]  /*53e0*/  IADD3 R9, PT, PT, -R8, RZ, RZ ;  /* 0x000000ff08097210 */ /* 0x000fe20007ffe1ff */
[--C-:B------:R-:W-:Y:S02]  /*53f0*/  IMAD.MOV R12, RZ, RZ, -R2.reuse ;  /* 0x000000ffff0c7224 */ /* 0x100fe400078e0a02 */
[----:B------:R-:W-:Y:S02]  /*5400*/  @!P0 IMAD R8, R13, R40, R2 ;  /* 0x000000280d088224 */ /* 0x000fe400078e0202 */
[----:B------:R-:W-:Y:S02]  /*5410*/  @!P0 IMAD.MOV.U32 R2, RZ, RZ, R0 ;  /* 0x000000ffff028224 */ /* 0x000fe400078e0000 */
[----:B------:R-:W-:Y:S02]  /*5420*/  IMAD R11, R3, R12, R11 ;  /* 0x0000000c030b7224 */ /* 0x000fe400078e020b */
[----:B------:R-:W-:Y:S02]  /*5430*/  IMAD R10, R6, R9, R10 ;  /* 0x00000009060a7224 */ /* 0x000fe400078e020a */
[----:B------:R-:W-:Y:S02]  /*5440*/  IMAD R11, R2, R3, R11 ;  /* 0x00000003020b7224 */ /* 0x000fe400078e020b */
[----:B------:R-:W-:Y:S02]  /*5450*/  IMAD R10, R8, R6, R10 ;  /* 0x00000006080a7224 */ /* 0x000fe400078e020a */
.L_x_80:
[----:B------:R-:W-:Y:S05]  /*5460*/  BRA.U UP0, `(.L_x_81) ;  /* 0x0000000100107547 */ /* 0x000fea000b800000 */
[----:B------:R-:W-:Y:S04]  /*5470*/  MOV R2, UR55 ;  /* 0x0000003700027c02 */ /* 0x000fe80008000f00 */
[----:B------:R-:W-:Y:S04]  /*5480*/  SHF.L.U32 R2, R2, 0x1f, RZ ;  /* 0x0000001f02027819 */ /* 0x000fe800000006ff */
[----:B------:R-:W2:Y:S02]  /*5490*/  SYNCS.PHASECHK.TRANS64.TRYWAIT P0, [UR6+0x78], R2 ;  /* 0x00007802ff0075a7 */ /* 0x000ea40008001106 */
[----:B--2---:R-:W-:Y:S05]  /*54a0*/  @!P0 BRA `(.L_x_82) ;  /* 0x0000003800e08947 */ /* 0x004fea0003800000 */
.L_x_81:
[----:B-1----:R-:W-:Y:S01]  /*54b0*/  ISETP.NE.U32.AND P0, PT, R16, RZ, PT ;  /* 0x000000ff1000720c */ /* 0x002fe20003f05070 */
[----:B------:R-:W-:Y:S01]  /*54c0*/  USHF.L.U32 UR11, UR20, 0x7, URZ ;  /* 0x00000007140b7899 */ /* 0x000fe200080006ff */
[----:B------:R-:W-:Y:S02]  /*54d0*/  R2UR UR10, R24 ;  /* 0x00000000180a72ca */ /* 0x000fe400000e0000 */
[C---:B------:R-:W-:Y:S02]  /*54e0*/  ISETP.NE.AND.EX P0, PT, R17.reuse, RZ, PT, P0 ;  /* 0x000000ff1100720c */ /* 0x040fe40003f05300 */
[----:B------:R-:W-:Y:S04]  /*54f0*/  ISETP.NE.U32.AND P2, PT, R16, RZ, PT ;  /* 0x000000ff1000720c */ /* 0x000fe80003f45070 */
[----:B------:R-:W-:Y:S05]  /*5500*/  ISETP.NE.AND.EX P2, PT, R17, RZ, PT, P2 ;  /* 0x000000ff1100720c */ /* 0x000fea0003f45320 */
[----:B------:R-:W-:Y:S02]  /*5510*/  USHF.L.U32 UR10, UR10, 0x6, URZ ;  /* 0x000000060a0a7899 */ /* 0x000fe400080006ff */
[----:B------:R-:W-:Y:S10]  /*5520*/  @!P0 BRA `(.L_x_83) ;  /* 0x00000000002c8947 */ /* 0x000ff40003800000 */
[----:B------:R-:W-:Y:S01]  /*5530*/  ISETP.NE.U32.AND P0, PT, R14, RZ, PT ;  /* 0x000000ff0e00720c */ /* 0x000fe20003f05070 */
[----:B------:R-:W-:Y:S03]  /*5540*/  IMAD.MOV.U32 R88, RZ, RZ, 0x1 ;  /* 0x00000001ff587424 */ /* 0x000fe600078e00ff */
[----:B------:R-:W-:Y:S11]  /*5550*/  ISETP.NE.AND.EX P0, PT, R15, RZ, PT, P0 ;  /* 0x000000ff0f00720c */ /* 0x000ff60003f05300 */
[----:B------:R-:W-:Y:S02]  /*5560*/  @!UPT UIADD3 URZ, UPT, UPT, URZ, URZ, URZ ;  /* 0x000000fffffff290 */ /* 0x000fe4000fffe0ff */
[----:B------:R-:W1:Y:S01]  /*5570*/  @P0 LDC.64 R8, c[0x0][0xc88] ;  /* 0x00032200ff080b82 */ /* 0x000e620000000a00 */
[----:B--2---:R-:W-:Y:S04]  /*5580*/  @P0 IMAD R0, R16, UR52, RZ ;  /* 0x0000003410000c24 */ /* 0x004fe8000f8e02ff */
[----:B-1----:R-:W-:Y:S04]  /*5590*/  @P0 IMAD.WIDE R8, R0, 0x4, R8 ;  /* 0x0000000400080825 */ /* 0x002fe800078e0208 */
[----:B------:R-:W-:Y:S01]  /*55a0*/  HFMA2 R0, -RZ, RZ, 0, 5.9604644775390625e-08 ;  /* 0x00000001ff007431 */ /* 0x000fe200000001ff */
[----:B-----5:R1:W5:Y:S04]  /*55b0*/  @P0 LDG.E R49, desc[UR56][R8.64] ;  /* 0x0000003808310981 */ /* 0x020368000c1e1900 */
[----:B------:R-:W-:Y:S01]  /*55c0*/  @!P0 PRMT R88, R0, 0x7610, R88 ;  /* 0x0000761000588816 */ /* 0x000fe20000000058 */
[----:B-1----:R-:W3:Y:S06]  /*55d0*/  @!P0 LDC R49, c[0x0][0xc80] ;  /* 0x00032000ff318b82 */ /* 0x002eec0000000800 */
.L_x_83:
[----:B---3-5:R-:W-:Y:S01]  /*55e0*/  @!P2 FSETP.EQ.AND P0, PT, R49, RZ, PT ;  /* 0x000000ff3100a20b */ /* 0x028fe20003f02000 */
[----:B------:R-:W-:Y:S01]  /*55f0*/  @!UPT UIADD3 URZ, UPT, UPT, URZ, URZ, URZ ;  /* 0x000000fffffff290 */ /* 0x000fe2000fffe0ff */
[----:B------:R-:W-:Y:S11]  /*5600*/  @!P2 BRA `(.L_x_84) ;  /* 0x000000000018a947 */ /* 0x000ff60003800000 */
[----:B------:R-:W-:Y:S02]  /*5610*/  LOP3.LUT P2, RZ, R88, 0xff, RZ, 0xc0, !PT ;  /* 0x000000ff58ff7812 */ /* 0x000fe4000784c0ff */
[----:B------:R-:W-:Y:S04]  /*5620*/  ISETP.NE.U32.AND P0, PT, R14, RZ, PT ;  /* 0x000000ff0e00720c */ /* 0x000fe80003f05070 */
[----:B------:R-:W-:Y:S04]  /*5630*/  ISETP.NE.AND.EX P0, PT, R15, RZ, PT, P0 ;  /* 0x000000ff0f00720c */ /* 0x000fe80003f05300 */
[----:B------:R-:W-:Y:S03]  /*5640*/  PLOP3.LUT P0, PT, P0, PT, PT, 0x8, 0x80 ;  /* 0x000000000080781c */ /* 0x000fe6000070e170 */
[----:B------:R-:W-:Y:S11]  /*5650*/  @P2 FSETP.EQ.AND P0, PT, R49, RZ, PT ;  /* 0x000000ff3100220b */ /* 0x000ff60003f02000 */
[----:B------:R-:W-:Y:S02]  /*5660*/  @!UPT UIADD3 URZ, UPT, UPT, URZ, URZ, URZ ;  /* 0x000000fffffff290 */ /* 0x000fe4000fffe0ff */
.L_x_84:
[----:B------:R-:W-:Y:S01]  /*5670*/  ULEA UR4, UR5, UR6, 0x3 ;  /* 0x0000000605047291 */ /* 0x000fe2000f8e18ff */
[----:B------:R-:W-:Y:S02]  /*5680*/  SHF.L.U32 R9, R34, 0x1f, RZ ;  /* 0x0000001f22097819 */ /* 0x000fe400000006ff */
[----:B------:R-:W-:Y:S04]  /*5690*/  ELECT P4, URZ, PT ;  /* 0x0000000000ff782f */ /* 0x000fe80003880000 */
[----:B------:R-:W-:Y:S02]  /*56a0*/  PLOP3.LUT P4, PT, P0, P4, PT, 0xf2, 0x2f ;  /* 0x00000000002f781c */ /* 0x000fe40000789e72 */
[----:B------:R-:W1:Y:S11]  /*56b0*/  SYNCS.PHASECHK.TRANS64.TRYWAIT P2, [UR4+0x58], R9 ;  /* 0x00005809ff0075a7 */ /* 0x000e760008041104 */
[----:B------:R-:W-:Y:S05]  /*56c0*/  @!P4 IADD3 R8, P0, PT, R32, 0x980, RZ ;  /* 0x000009802008c810 */ /* 0x000fea0007f1e0ff */
[----:B--2---:R-:W-:Y:S01]  /*56d0*/  @!P4 IMAD.X R2, RZ, RZ, R33, P0 ;  /* 0x000000ffff02c224 */ /* 0x004fe200000e0621 */
[----:B-1----:R-:W-:Y:S07]  /*56e0*/  @!P2 BRA `(.L_x_85) ;  /* 0x000000380068a947 */ /* 0x002fee0003800000 */
.L_x_152:
[----:B------:R-:W2:Y:S01]  /*56f0*/  LDC.64 R12, c[0x0][0xf18] ;  /* 0x0003c600ff0c7b82 */ /* 0x000ea20000000a00 */
[----:B------:R-:W-:Y:S01]  /*5700*/  @!P4 R2UR UR8, R2 ;  /* 0x000000000208c2ca */ /* 0x000fe200000e0000 */
[----:B------:R-:W-:Y:S01]  /*5710*/  VOTEU.ALL UP1, P4 ;  /* 0x0000000000ff7886 */ /* 0x000fe20002020000 */
[----:B------:R-:W-:Y:S01]  /*5720*/  @!P4 R2UR UR9, R8 ;  /* 0x000000000809c2ca */ /* 0x000fe200000e0000 */
[----:B------:R-:W-:Y:S01]  /*5730*/  VOTEU.ALL UP0, P4 ;  /* 0x0000000000ff7886 */ /* 0x000fe20002000000 */
[----:B-1----:R-:W-:Y:S03]  /*5740*/  @!P4 IMAD.MOV.U32 R0, RZ, RZ, 0x2000 ;  /* 0x00002000ff00c424 */ /* 0x002fe600078e00ff */
[----:B------:R-:W1:Y:S01]  /*5750*/  @!P1 LDC R2, c[0x0][0xf0c] ;  /* 0x0003c300ff029b82 */ /* 0x000e620000000800 */
[----:B------:R-:W-:Y:S01]  /*5760*/  UMOV UR18, 0x0 ;  /* 0x0000000000127882 */ /* 0x000fe20000000000 */
[----:B------:R-:W-:Y:S01]  /*5770*/  UMOV UR19, 0x10000000 ;  /* 0x1000000000137882 */ /* 0x000fe20000000000 */
[----:B------:R-:W-:Y:S01]  /*5780*/  UMOV UR12, UR52 ;  /* 0x00000034000c7c82 */ /* 0x000fe20008000000 */
[----:B------:R-:W-:Y:S01]  /*5790*/  UIADD3 UR7, UPT, UPT, UR5, 0x1, URZ ;  /* 0x0000000105077890 */ /* 0x000fe2000fffe0ff */
[----:B------:R-:W-:Y:S01]  /*57a0*/  @P3 SHF.R.U32.HI R29, RZ, 0x10, R21 ;  /* 0x00000010ff1d3819 */ /* 0x000fe20000011615 */
[----:B------:R-:W-:Y:S02]  /*57b0*/  VIADD R31, R31, 0x1 ;  /* 0x000000011f1f7836 */ /* 0x000fe40000000000 */
[----:B------:R-:W-:Y:S01]  /*57c0*/  IMAD.U32 R9, RZ, RZ, UR8 ;  /* 0x00000008ff097e24 */ /* 0x000fe2000f8e00ff */
[----:B------:R-:W-:Y:S01]  /*57d0*/  @!UP1 ULEA UR8, UR5, UR6, 0xd ;  /* 0x0000000605089291 */ /* 0x000fe2000f8e68ff */
[----:B------:R-:W-:Y:S01]  /*57e0*/  IMAD.U32 R8, RZ, RZ, UR9 ;  /* 0x00000009ff087e24 */ /* 0x000fe2000f8e00ff */
[----:B------:R-:W-:Y:S02]  /*57f0*/  UIADD3 UR9, UPT, UPT, UR4, 0x40, URZ ;  /* 0x0000004004097890 */ /* 0x000fe4000fffe0ff */
[----:B------:R-:W-:Y:S01]  /*5800*/  @!P4 R2UR UR17, R9 ;  /* 0x000000000911c2ca */ /* 0x000fe200000e0000 */
[----:B------:R-:W-:Y:S01]  /*5810*/  @!UP1 UIADD3 UR8, UPT, UPT, UR8, 0x200, URZ ;  /* 0x0000020008089890 */ /* 0x000fe2000fffe0ff */
[----:B------:R-:W-:Y:S01]  /*5820*/  @!P4 R2UR UR16, R8 ;  /* 0x000000000810c2ca */ /* 0x000fe200000e0000 */
[----:B------:R-:W-:Y:S01]  /*5830*/  UISETP.NE.AND UP2, UPT, UR7, 0x3, UPT ;  /* 0x000000030700788c */ /* 0x000fe2000bf45270 */
[----:B------:R-:W3:Y:S01]  /*5840*/  LDC.64 R8, c[0x0][0xf10] ;  /* 0x0003c400ff087b82 */ /* 0x000ee20000000a00 */
[----:B------:R-:W-:Y:S02]  /*5850*/  UPRMT UR14, UR58, 0x654, UR9 ;  /* 0x000006543a0e7896 */ /* 0x000fe40008000009 */
[----:B------:R-:W-:Y:S02]  /*5860*/  USEL UR13, UR7, URZ, UP2 ;  /* 0x000000ff070d7287 */ /* 0x000fe40009000000 */
[----:B------:R-:W-:Y:S02]  /*5870*/  USEL UR7, URZ, 0x1, UP2 ;  /* 0x00000001ff077887 */ /* 0x000fe40009000000 */
[----:B------:R-:W-:Y:S04]  /*5880*/  ULEA UR5, UR13, UR6, 0x3 ;  /* 0x000000060d057291 */ /* 0x000fe8000f8e18ff */
[----:B------:R4:W-:Y:S01]  /*5890*/  @!UP0 UTMALDG.3D [UR8], [UR16], desc[UR18] ;  /* 0x00001208100085b4 */ /* 0x0009e20008011000 */
[----:B------:R5:W-:Y:S01]  /*58a0*/  @!P4 SYNCS.ARRIVE.TRANS64.RED.A0TR RZ, [UR4+0x40], R0 ;  /* 0x00004000ffffc9a7 */ /* 0x000be20008300404 */
[----:B------:R-:W-:Y:S04]  /*58b0*/  LOP3.LUT R34, R34, UR7, RZ, 0x3c, !PT ;  /* 0x0000000722227c12 */ /* 0x000fe8000f8e3cff */
[----:B------:R-:W-:Y:S01]  /*58c0*/  SHF.L.U32 R24, R34, 0x1f, RZ ;  /* 0x0000001f22187819 */ /* 0x000fe200000006ff */
[C---:B---3--:R-:W-:Y:S01]  /*58d0*/  @!P1 IMAD.HI.U32 R8, R11.reuse, R8, RZ ;  /* 0x000000080b089227 */ /* 0x048fe200078e00ff */
[----:B--2---:R-:W-:Y:S02]  /*58e0*/  @!P1 ISETP.NE.AND P0, PT, R12, 0x1, PT ;  /* 0x000000010c00980c */ /* 0x004fe40003f05270 */
[----:B-1----:R-:W-:Y:S01]  /*58f0*/  @!P1 ISETP.NE.AND P2, PT, R2, 0x1, PT ;  /* 0x000000010200980c */ /* 0x002fe20003f45270 */
[----:B------:R-:W-:Y:S01]  /*5900*/  SYNCS.ARRIVE.TRANS64.RED.A1T0 RZ, [UR14], RZ ;  /* 0x000000ffffff79a7 */ /* 0x000fe2000810040e */
[C---:B------:R-:W-:Y:S01]  /*5910*/  @!P1 IMAD.HI.U32 R13, R10.reuse, R13, RZ ;  /* 0x0000000d0a0d9227 */ /* 0x040fe200078e00ff */
[----:B------:R-:W-:Y:S04]  /*5920*/  @!P1 SHF.R.U32.HI R8, RZ, R9, R8 ;  /* 0x00000009ff089219 */ /* 0x000fe80000011608 */
[----:B------:R-:W-:Y:S01]  /*5930*/  @!P1 SEL R8, R11, R8, !P2 ;  /* 0x000000080b089207 */ /* 0x000fe20005000000 */
[----:B------:R-:W1:Y:S01]  /*5940*/  SYNCS.PHASECHK.TRANS64.TRYWAIT P5, [UR5+0x58], R24 ;  /* 0x00005818ff0075a7 */ /* 0x000e6200080a1105 */
[----:B-----5:R-:W2:Y:S02]  /*5950*/  @!P1 LDC R0, c[0x0][0xf20] ;  /* 0x0003c800ff009b82 */ /* 0x020ea40000000800 */
[----:B--2---:R-:W-:Y:S04]  /*5960*/  @!P1 SHF.R.U32.HI R0, RZ, R0, R13 ;  /* 0x00000000ff009219 */ /* 0x004fe8000001160d */
[----:B------:R-:W-:Y:S05]  /*5970*/  @!P1 SEL R9, R10, R0, !P0 ;  /* 0x000000000a099207 */ /* 0x000fea0004000000 */
[----:B------:R-:W-:Y:S02]  /*5980*/  @!P1 IMAD.IADD R0, R9, 0x1, -R8 ;  /* 0x0000000109009824 */ /* 0x000fe400078e0a08 */
[----:B------:R-:W-:Y:S02]  /*5990*/  @!P1 IMAD.IADD R8, R8, 0x1, -R9 ;  /* 0x0000000108089824 */ /* 0x000fe400078e0a09 */
[----:B------:R-:W-:Y:S02]  /*59a0*/  @!P1 IMAD R11, R0, R2, R11 ;  /* 0x00000002000b9224 */ /* 0x000fe400078e020b */
[----:B------:R-:W-:Y:S01]  /*59b0*/  @!P1 IMAD R10, R8, R12, R10 ;  /* 0x0000000c080a9224 */ /* 0x000fe200078e020a */
[----:B-1--4-:R-:W-:Y:S06]  /*59c0*/  @!P5 BRA `(.L_x_86) ;  /* 0x0000003400c8d947 */ /* 0x012fec0003800000 */
.L_x_154:
[----:B------:R-:W-:Y:S01]  /*59d0*/  UIADD3 UR9, UPT, UPT, UR5, 0x40, URZ ;  /* 0x0000004005097890 */ /* 0x000fe2000fffe0ff */
[----:B------:R-:W-:Y:S01]  /*59e0*/  @!P4 IADD3 R2, P0, PT, R32, 0x980, RZ ;  /* 0x000009802002c810 */ /* 0x000fe20007f1e0ff */
[----:B------:R-:W-:Y:S01]  /*59f0*/  VOTEU.ALL UP0, P4 ;  /* 0x0000000000ff7886 */ /* 0x000fe20002000000 */
[----:B------:R-:W-:Y:S01]  /*5a00*/  UMOV UR16, 0x0 ;  /* 0x0000000000107882 */ /* 0x000fe20000000000 */
[----:B------:R-:W-:Y:S01]  /*5a10*/  UMOV UR17, 0x10000000 ;  /* 0x1000000000117882 */ /* 0x000fe20000000000 */
[----:B------:R-:W-:Y:S01]  /*5a20*/  @!P4 R2UR UR7, R2 ;  /* 0x000000000207c2ca */ /* 0x000fe200000e0000 */
[----:B-1----:R-:W-:Y:S01]  /*5a30*/  @!P4 IMAD.X R0, RZ, RZ, R33, P0 ;  /* 0x000000ffff00c224 */ /* 0x002fe200000e0621 */
[----:B------:R-:W-:Y:S01]  /*5a40*/  @!UP0 ULEA UR8, UR13, UR6, 0xd ;  /* 0x000000060d088291 */ /* 0x000fe2000f8e68ff */
[----:B------:R-:W-:Y:S01]  /*5a50*/  ISETP.NE.AND P0, PT, R31, 0x2, PT ;  /* 0x000000021f00780c */ /* 0x000fe20003f05270 */
[----:B------:R-:W-:Y:S01]  /*5a60*/  @!UP0 UIADD3 UR10, UPT, UPT, UR10, 0x20, URZ ;  /* 0x000000200a0a8890 */ /* 0x000fe2000fffe0ff */
[----:B------:R-:W-:Y:S01]  /*5a70*/  IMAD.IADD R24, R10, 0x1, R86 ;  /* 0x000000010a187824 */ /* 0x000fe200078e0256 */
[----:B------:R-:W-:Y:S01]  /*5a80*/  @!P4 R2UR UR4, R0 ;  /* 0x000000000004c2ca */ /* 0x000fe200000e0000 */
[----:B------:R-:W-:Y:S01]  /*5a90*/  @!UP0 UIADD3 UR8, UPT, UPT, UR8, 0x200, URZ ;  /* 0x0000020008088890 */ /* 0x000fe2000fffe0ff */
[----:B------:R-:W-:Y:S01]  /*5aa0*/  IMAD.IADD R0, R11, 0x1, R87 ;  /* 0x000000010b007824 */ /* 0x000fe200078e0257 */
[----:B------:R-:W-:Y:S01]  /*5ab0*/  VOTEU.ALL UP0, P4 ;  /* 0x0000000000ff7886 */ /* 0x000fe20002000000 */
[----:B------:R-:W-:Y:S01]  /*5ac0*/  UMOV UR12, UR52 ;  /* 0x00000034000c7c82 */ /* 0x000fe20008000000 */
[----:B------:R-:W-:Y:S02]  /*5ad0*/  @P3 R2UR UR52, R29 ;  /* 0x000000001d3432ca */ /* 0x000fe400000e0000 */
[----:B------:R-:W-:Y:S01]  /*5ae0*/  IMAD.U32 R8, RZ, RZ, UR7 ;  /* 0x00000007ff087e24 */ /* 0x000fe2000f8e00ff */
[----:B------:R-:W-:Y:S02]  /*5af0*/  R2UR UR20, R0 ;  /* 0x00000000001472ca */ /* 0x000fe400000e0000 */
[----:B------:R-:W-:Y:S02]  /*5b00*/  SEL R0, RZ, 0x1, P0 ;  /* 0x00000001ff007807 */ /* 0x000fe40000000000 */
[----:B------:R-:W-:Y:S01]  /*5b10*/  @!P4 R2UR UR14, R8 ;  /* 0x00000000080ec2ca */ /* 0x000fe200000e0000 */
[----:B------:R-:W-:Y:S01]  /*5b20*/  IMAD.U32 R9, RZ, RZ, UR4 ;  /* 0x00000004ff097e24 */ /* 0x000fe2000f8e00ff */
[----:B------:R-:W-:Y:S01]  /*5b30*/  UPRMT UR4, UR58, 0x654, UR9 ;  /* 0x000006543a047896 */ /* 0x000fe20008000009 */
[----:B------:R-:W-:Y:S02]  /*5b40*/  LOP3.LUT R30, R30, R0, RZ, 0x3c, !PT ;  /* 0x000000001e1e7212 */ /* 0x000fe400078e3cff */
[----:B------:R-:W-:Y:S02]  /*5b50*/  SEL R31, R31, RZ, P0 ;  /* 0x000000ff1f1f7207 */ /* 0x000fe40000000000 */
[----:B------:R-:W-:Y:S11]  /*5b60*/  @!P4 R2UR UR15, R9 ;  /* 0x00000000090fc2ca */ /* 0x000ff600000e0000 */
[----:B------:R-:W-:Y:S02]  /*5b70*/  @!UPT UIADD3 URZ, UPT, UPT, URZ, URZ, URZ ;  /* 0x000000fffffff290 */ /* 0x000fe4000fffe0ff */
[----:B------:R2:W-:Y:S01]  /*5b80*/  @!UP0 UTMALDG.3D [UR8], [UR14], desc[UR16] ;  /* 0x000010080e0085b4 */ /* 0x0005e20008011000 */
[----:B------:R2:W-:Y:S01]  /*5b90*/  @!P4 SYNCS.ARRIVE.TRANS64.RED.A0TR RZ, [UR5+0x40], R28 ;  /* 0x0000401cffffc9a7 */ /* 0x0005e20008300405 */
[----:B------:R-:W-:Y:S01]  /*5ba0*/  SYNCS.ARRIVE.TRANS64.RED.A1T0 RZ, [UR4], RZ ;  /* 0x000000ffffff79a7 */ /* 0x000fe20008100404 */
[----:B------:R-:W-:Y:S04]  /*5bb0*/  UIADD3 UR4, UPT, UPT, UR13, 0x1, URZ ;  /* 0x000000010d047890 */ /* 0x000fe8000fffe0ff */
[----:B------:R-:W-:Y:S04]  /*5bc0*/  UISETP.NE.AND UP0, UPT, UR4, 0x3, UPT ;  /* 0x000000030400788c */ /* 0x000fe8000bf05270 */
[----:B------:R-:W-:Y:S02]  /*5bd0*/  USEL UR7, URZ, 0x1, UP0 ;  /* 0x00000001ff077887 */ /* 0x000fe40008000000 */
[----:B------:R-:W-:Y:S02]  /*5be0*/  USEL UR5, UR4, URZ, UP0 ;  /* 0x000000ff04057287 */ /* 0x000fe40008000000 */
[----:B------:R-:W-:Y:S02]  /*5bf0*/  UPLOP3.LUT UP0, UPT, UPT, UPT, UPT, 0x80, 0x8 ;  /* 0x000000000008789c */ /* 0x000fe40003f0f070 */
[----:B------:R-:W-:Y:S01]  /*5c00*/  LOP3.LUT R34, R34, UR7, RZ, 0x3c, !PT ;  /* 0x0000000722227c12 */ /* 0x000fe2000f8e3cff */
[----:B------:R-:W-:Y:S08]  /*5c10*/  @P3 BRA `(.L_x_87) ;  /* 0xfffffff400183947 */ /* 0x000ff0000383ffff */
[----:B------:R-:W-:Y:S01]  /*5c20*/  UIADD3 UR6, UPT, UPT, UR6, 0x58, URZ ;  /* 0x0000005806067890 */ /* 0x000fe2000fffe0ff */
[----:B------:R-:W-:-:S03]  /*5c30*/  SHF.L.U32 R2, R34, 0x1f, RZ ;  /* 0x0000001f22027819 */ /* 0x000fc600000006ff */
[----:B------:R-:W-:-:S09]  /*5c40*/  ULEA UR4, UR5, UR6, 0x3 ;  /* 0x0000000605047291 */ /* 0x000fd2000f8e18ff */
[----:B------:R-:W1:Y:S02]  /*5c50*/  SYNCS.PHASECHK.TRANS64.TRYWAIT P0, [UR4], R2 ;  /* 0x00000002ff0075a7 */ /* 0x000e640008001104 */
[----:B-1----:R-:W-:Y:S05]  /*5c60*/  @!P0 BRA `(.L_x_88) ;  /* 0x0000003400388947 */ /* 0x002fea0003800000 */
.L_x_156:
        /* <DEDUP_REMOVED lines=9> */
.L_x_158:
[----:B------:R-:W-:-:S04]  /*5d00*/  UIADD3 UR4, UPT, UPT, UR4, 0x1, URZ ;  /* 0x0000000104047890 */ /* 0x000fc8000fffe0ff */
[----:B------:R-:W-:-:S04]  /*5d10*/  UISETP.NE.AND UP0, UPT, UR4, 0x3, UPT ;  /* 0x000000030400788c */ /* 0x000fc8000bf05270 */
[----:B------:R-:W-:Y:S02]  /*5d20*/  USEL UR5, URZ, 0x1, UP0 ;  /* 0x00000001ff057887 */ /* 0x000fe40008000000 */
[----:B------:R-:W-:-:S04]  /*5d30*/  USEL UR4, UR4, URZ, UP0 ;  /* 0x000000ff04047287 */ /* 0x000fc80008000000 */
[----:B------:R-:W-:Y:S01]  /*5d40*/  ULEA UR4, UR4, UR6, 0x3 ;  /* 0x0000000604047291 */ /* 0x000fe2000f8e18ff */
[----:B-1----:R-:W-:-:S04]  /*5d50*/  LOP3.LUT R2, R34, UR5, RZ, 0x3c, !PT ;  /* 0x0000000522027c12 */ /* 0x002fc8000f8e3cff */
[----:B------:R-:W-:Y:S01]  /*5d60*/  SHF.L.U32 R2, R2, 0x1f, RZ ;  /* 0x0000001f02027819 */ /* 0x000fe200000006ff */
[----:B------:R-:W-:-:S07]  /*5d70*/  IMAD.U32 R0, RZ, RZ, UR4 ;  /* 0x00000004ff007e24 */ /* 0x000fce000f8e00ff */
.L_x_90:
[----:B-1----:R1:W3:Y:S02]  /*5d80*/  SYNCS.PHASECHK.TRANS64.TRYWAIT P0, [R0+URZ], R2 ;  /* 0x00000002000075a7 */ /* 0x0022e400080011ff */
[----:B---3--:R-:W-:Y:S05]  /*5d90*/  @!P0 NANOSLEEP.SYNCS 0x989680 ;  /* 0x009896800000895d */ /* 0x008fea0003900000 */
[----:B------:R-:W3:Y:S02]  /*5da0*/  @!P0 SYNCS.PHASECHK.TRANS64 P0, [R0+URZ], R2 ;  /* 0x00000002000085a7 */ /* 0x000ee400080010ff */
[----:B--23--:R-:W-:Y:S05]  /*5db0*/  @P0 EXIT ;  /* 0x000000000000094d */ /* 0x00cfea0003800000 */
[----:B------:R-:W-:Y:S05]  /*5dc0*/  BRA `(.L_x_90) ;  /* 0xfffffffc00ec7947 */ /* 0x000fea000383ffff */
.L_x_78:
[----:B------:R-:W-:-:S06]  /*5dd0*/  UISETP.GE.AND UP0, UPT, UR14, 0x4, UPT ;  /* 0x000000040e00788c */ /* 0x000fcc000bf06270 */
[----:B------:R-:W-:-:S13]  /*5de0*/  PLOP3.LUT P0, PT, PT, PT, UP0, 0x80, 0x8 ;  /* 0x000000000008781c */ /* 0x000fda0003f0f008 */
[----:B------:R-:W-:Y:S05]  /*5df0*/  @!P0 EXIT ;  /* 0x000000000000894d */ /* 0x000fea0003800000 */
[----:B------:R-:W-:Y:S01]  /*5e00*/  BAR.SYNC.DEFER_BLOCKING 0x6, 0xa0 ;  /* 0x0182800000007b1d */ /* 0x000fe20000010000 */
[C---:B------:R-:W-:Y:S01]  /*5e10*/  IMAD.SHL.U32 R2, R93.reuse, 0x20, RZ ;  /* 0x000000205d027824 */ /* 0x040fe200078e00ff */
[C---:B------:R-:W-:Y:S01]  /*5e20*/  LOP3.LUT R94, R93.reuse, 0x2, RZ, 0xc0, !PT ;  /* 0x000000025d5e7812 */ /* 0x040fe200078ec0ff */
[C---:B------:R-:W-:Y:S01]  /*5e30*/  IMAD.SHL.U32 R99, R93.reuse, 0x4, RZ ;  /* 0x000000045d637824 */ /* 0x040fe200078e00ff */
[C---:B------:R-:W-:Y:S01]  /*5e40*/  LOP3.LUT R100, R93.reuse, 0x60, RZ, 0xc0, !PT ;  /* 0x000000605d647812 */ /* 0x040fe200078ec0ff */
[C---:B------:R-:W-:Y:S01]  /*5e50*/  IMAD.U32 R46, R93.reuse, 0x10000, RZ ;  /* 0x000100005d2e7824 */ /* 0x040fe200078e00ff */
[----:B------:R-:W-:Y:S02]  /*5e60*/  UMOV UR37, 0x400 ;  /* 0x0000040000257882 */ /* 0x000fe40000000000 */
[----:B------:R-:W1:Y:S01]  /*5e70*/  LDC R91, c[0x0][0x370] ;  /* 0x0000dc00ff5b7b82 */ /* 0x000e620000000800 */
[----:B------:R-:W-:Y:S01]  /*5e80*/  ULEA UR37, UR58, UR37, 0x18 ;  /* 0x000000253a257291 */ /* 0x000fe2000f8ec0ff */
[----:B------:R-:W-:Y:S01]  /*5e90*/  LOP3.LUT R3, R2, 0xc0, RZ, 0xc0, !PT ;  /* 0x000000c002037812 */ /* 0x000fe200078ec0ff */
[----:B------:R-:W-:Y:S01]  /*5ea0*/  IMAD.MOV.U32 R45, RZ, RZ, RZ ;  /* 0x000000ffff2d7224 */ /* 0x000fe200078e00ff */
[----:B------:R-:W-:Y:S01]  /*5eb0*/  LOP3.LUT R93, R93, 0x4, RZ, 0xc0, !PT ;  /* 0x000000045d5d7812 */ /* 0x000fe200078ec0ff */
[----:B------:R-:W-:Y:S01]  /*5ec0*/  UIADD3 UR43, UPT, UPT, UR37, 0x200, URZ ;  /* 0x00000200252b7890 */ /* 0x000fe2000fffe0ff */
[----:B------:R-:W-:-:S02]  /*5ed0*/  LOP3.LUT R99, R3, 0x18, R99, 0xf8, !PT ;  /* 0x0000001803637812 */ /* 0x000fc400078ef863 */
[----:B------:R-:W-:Y:S01]  /*5ee0*/  CS2R R96, SRZ ;  /* 0x0000000000607805 */ /* 0x000fe2000001ff00 */
[----:B------:R-:W2:Y:S01]  /*5ef0*/  LDC R42, c[0x0][0xf0c] ;  /* 0x0003c300ff2a7b82 */ /* 0x000ea20000000800 */
[----:B------:R-:W-:Y:S01]  /*5f00*/  LOP3.LUT R46, R46, 0x600000, RZ, 0xc0, !PT ;  /* 0x006000002e2e7812 */ /* 0x000fe200078ec0ff */
[----:B------:R-:W-:Y:S01]  /*5f10*/  IMAD.MOV.U32 R103, RZ, RZ, RZ ;  /* 0x000000ffff677224 */ /* 0x000fe200078e00ff */
[----:B------:R-:W-:Y:S01]  /*5f20*/  IADD3 R98, PT, PT, -R93, 0x2, RZ ;  /* 0x000000025d627810 */ /* 0x000fe20007ffe1ff */
[----:B------:R-:W-:Y:S01]  /*5f30*/  IMAD.MOV R94, RZ, RZ, -R94 ;  /* 0x000000ffff5e7224 */ /* 0x000fe200078e0a5e */
[----:B------:R-:W-:Y:S01]  /*5f40*/  LOP3.LUT R99, R99, 0xf20, R2, 0xf8, !PT ;  /* 0x00000f2063637812 */ /* 0x000fe200078ef802 */
[----:B------:R-:W-:Y:S01]  /*5f50*/  IMAD.MOV R93, RZ, RZ, -R93 ;  /* 0x000000ffff5d7224 */ /* 0x000fe200078e0a5d */
[----:B------:R-:W3:Y:S01]  /*5f60*/  LDCU.64 UR54, c[0x0][0x348] ;  /* 0x00006900ff3677ac */ /* 0x000ee20008000a00 */
[----:B------:R-:W4:Y:S01]  /*5f70*/  LDC R89, c[0x0][0xf20] ;  /* 0x0003c800ff597b82 */ /* 0x000f220000000800 */
[----:B------:R-:W3:Y:S01]  /*5f80*/  LDS R0, [UR37+0x110] ;  /* 0x00011025ff007984 */ /* 0x000ee20008000800 */
[----:B------:R-:W-:Y:S01]  /*5f90*/  IMAD.SHL.U32 R98, R98, 0x10, RZ ;  /* 0x0000001062627824 */ /* 0x000fe200078e00ff */
[----:B------:R-:W-:Y:S01]  /*5fa0*/  LEA R99, R99, UR43, 0x1 ;  /* 0x0000002b63637c11 */ /* 0x000fe2000f8e08ff */
[----:B------:R-:W-:Y:S01]  /*5fb0*/  UMOV UR42, 0x1 ;  /* 0x00000001002a7882 */ /* 0x000fe20000000000 */
[----:B------:R-:W-:Y:S01]  /*5fc0*/  UMOV UR36, URZ ;  /* 0x000000ff00247c82 */ /* 0x000fe20008000000 */
[----:B------:R-:W1:Y:S02]  /*5fd0*/  LDCU.64 UR48, c[0x0][0xc88] ;  /* 0x00019100ff3077ac */ /* 0x000e640008000a00 */
[----:B------:R-:W1:Y:S01]  /*5fe0*/  LDC R41, c[0x0][0xf30] ;  /* 0x0003cc00ff297b82 */ /* 0x000e620000000800 */
[----:B------:R-:W1:Y:S01]  /*5ff0*/  LDCU.64 UR50, c[0x0][0xc90] ;  /* 0x00019200ff3277ac */ /* 0x000e620008000a00 */
[----:B------:R-:W-:Y:S01]  /*6000*/  UMOV UR41, URZ ;  /* 0x000000ff00297c82 */ /* 0x000fe20008000000 */
[----:B------:R-:W-:-:S05]  /*6010*/  UMOV UR40, URZ ;  /* 0x000000ff00287c82 */ /* 0x000fca0008000000 */
[----:B------:R-:W1:Y:S08]  /*6020*/  LDC.64 R84, c[0x0][0xf10] ;  /* 0x0003c400ff547b82 */ /* 0x000e700000000a00 */
[----:B------:R-:W1:Y:S08]  /*6030*/  LDC.64 R38, c[0x0][0xf18] ;  /* 0x0003c600ff267b82 */ /* 0x000e700000000a00 */
[----:B------:R-:W1:Y:S08]  /*6040*/  LDC.64 R36, c[0x0][0xf28] ;  /* 0x0003ca00ff247b82 */ /* 0x000e700000000a00 */
[----:B------:R-:W1:Y:S01]  /*6050*/  LDC.64 R82, c[0x0][0xcb0] ;  /* 0x00032c00ff527b82 */ /* 0x000e620000000a00 */
[----:B---3--:R-:W-:-:S07]  /*6060*/  IMAD.IADD R46, R0, 0x1, R46 ;  /* 0x00000001002e7824 */ /* 0x008fce00078e022e */
[----:B------:R-:W3:Y:S08]  /*6070*/  LDC.64 R80, c[0x0][0xca8] ;  /* 0x00032a00ff507b82 */ /* 0x000ef00000000a00 */
[----:B--2-4-:R-:W1:Y:S02]  /*6080*/  LDC R90, c[0x0][0x374] ;  /* 0x0000dd00ff5a7b82 */ /* 0x014e640000000800 */
.L_x_121:
[C---:B------:R-:W-:Y:S02]  /*6090*/  LEA R0, R103.reuse, UR37, 0x3 ;  /* 0x0000002567007c11 */ /* 0x040fe4000f8e18ff */
[----:B------:R-:W-:Y:S02]  /*60a0*/  SHF.L.U32 R2, R96, 0x1f, RZ ;  /* 0x0000001f60027819 */ /* 0x000fe400000006ff */
[----:B------:R-:W-:Y:S02]  /*60b0*/  LEA R16, R103, UR37, 0x4 ;  /* 0x0000002567107c11 */ /* 0x000fe4000f8e20ff */
[----:B------:R-:W2:Y:S02]  /*60c0*/  SYNCS.PHASECHK.TRANS64.TRYWAIT P0, [R0+URZ+0x80], R2 ;  /* 0x00008002000075a7 */ /* 0x000ea400080011ff */
[----:B--2---:R-:W-:Y:S05]  /*60d0*/  @!P0 BRA `(.L_x_91) ;  /* 0x00000030004c8947 */ /* 0x004fea0003800000 */
.L_x_159:
[----:B------:R-:W4:Y:S01]  /*60e0*/  LDC.64 R10, c[0x0][0xf10] ;  /* 0x0003c400ff0a7b82 */ /* 0x000f220000000a00 */
[----:B------:R-:W3:Y:S01]  /*60f0*/  LDS.128 R16, [R16+0xf0] ;  /* 0x0000f00010107984 */ /* 0x000ee20000000c00 */
[----:B-1----:R-:W-:Y:S01]  /*6100*/  ISETP.NE.AND P1, PT, R41, 0x1, PT ;  /* 0x000000012900780c */ /* 0x002fe20003f25270 */
[----:B--2---:R-:W-:Y:S01]  /*6110*/  VIADD R0, R0, 0x90 ;  /* 0x0000009000007836 */ /* 0x004fe20000000000 */
[----:B------:R-:W-:Y:S04]  /*6120*/  ISETP.GE.AND P0, PT, R40, 0x1, PT ;  /* 0x000000012800780c */ /* 0x000fe80003f06270 */
[----:B------:R-:W1:Y:S01]  /*6130*/  LDC.64 R8, c[0x0][0xf18] ;  /* 0x0003c600ff087b82 */ /* 0x000e620000000a00 */
[----:B------:R-:W-:Y:S01]  /*6140*/  PRMT R0, RZ, 0x654, R0 ;  /* 0x00000654ff007816 */ /* 0x000fe20000000000 */
[----:B------:R-:W-:Y:S01]  /*6150*/  @!PT LDS RZ, [RZ] ;  /* 0x00000000fffff984 */ /* 0x000fe20000000800 */
[----:B------:R-:W-:Y:S01]  /*6160*/  @!PT LDS RZ, [RZ] ;  /* 0x00000000fffff984 */ /* 0x000fe20000000800 */
[----:B------:R-:W-:Y:S01]  /*6170*/  @!PT LDS RZ, [RZ] ;  /* 0x00000000fffff984 */ /* 0x000fe20000000800 */
[----:B------:R-:W-:Y:S01]  /*6180*/  @!PT LDS RZ, [RZ] ;  /* 0x00000000fffff984 */ /* 0x000fe20000000800 */
[----:B------:R2:W-:Y:S06]  /*6190*/  MEMBAR.ALL.CTA ;  /* 0x0000000000007992 */ /* 0x0005ec0000008000 */
[----:B--2---:R-:W2:Y:S01]  /*61a0*/  FENCE.VIEW.ASYNC.S ;  /* 0x00000000000073c6 */ /* 0x004ea20000000000 */
[----:B------:R-:W1:Y:S08]  /*61b0*/  @!P1 LDC R12, c[0x0][0xf20] ;  /* 0x0003c800ff0c9b82 */ /* 0x000e700000000800 */
[----:B------:R-:W1:Y:S01]  /*61c0*/  @!P1 LDC R7, c[0x0][0xf0c] ;  /* 0x0003c300ff079b82 */ /* 0x000e620000000800 */
[----:B--2---:R2:W-:Y:S01]  /*61d0*/  SYNCS.ARRIVE.TRANS64.RED.A1T0 RZ, [R0+URZ], RZ ;  /* 0x000000ff00ff79a7 */ /* 0x0045e200081004ff */
[----:B---3--:R-:W-:Y:S04]  /*61e0*/  LOP3.LUT P4, RZ, R18, 0x1, RZ, 0xc0, !PT ;  /* 0x0000000112ff7812 */ /* 0x008fe8000788c0ff */
[----:B------:R-:W-:Y:S09]  /*61f0*/  P2R R101, PR, RZ, 0x10 ;  /* 0x00000010ff657803 */ /* 0x000ff20000000000 */
[----:B------:R-:W-:Y:S02]  /*6200*/  @P4 MOV R44, R16 ;  /* 0x00000010002c4202 */ /* 0x000fe40000000f00 */
[----:B------:R-:W-:Y:S01]  /*6210*/  @P4 LOP3.LUT R43, R17, 0xffff, RZ, 0xc0, !PT ;  /* 0x0000ffff112b4812 */ /* 0x000fe200078ec0ff */
[----:B--2-4-:R-:W-:Y:S06]  /*6220*/  @!P0 BRA `(.L_x_92) ;  /* 0x0000000000a48947 */ /* 0x014fec0003800000 */
[----:B------:R-:W-:Y:S01]  /*6230*/  IMAD.HI.U32 R0, R90, R39, RZ ;  /* 0x000000275a007227 */ /* 0x000fe200078e00ff */
[----:B------:R-:W-:Y:S02]  /*6240*/  ISETP.NE.AND P0, PT, R38, 0x1, PT ;  /* 0x000000012600780c */ /* 0x000fe40003f05270 */
[----:B------:R-:W-:Y:S01]  /*6250*/  ISETP.NE.AND P2, PT, R40, 0x1, PT ;  /* 0x000000012800780c */ /* 0x000fe20003f45270 */
[----:B------:R-:W-:Y:S01]  /*6260*/  IMAD.HI.U32 R4, R91, R84, RZ ;  /* 0x000000545b047227 */ /* 0x000fe200078e00ff */
[----:B------:R-:W-:Y:S02]  /*6270*/  SHF.R.U32.HI R0, RZ, R89, R0 ;  /* 0x00000059ff007219 */ /* 0x000fe40000011600 */
[----:B------:R-:W-:Y:S01]  /*6280*/  ISETP.NE.AND P3, PT, R42, 0x1, PT ;  /* 0x000000012a00780c */ /* 0x000fe20003f65270 */
[----:B------:R-:W-:Y:S01]  /*6290*/  IMAD.HI.U32 R6, R43, R39, RZ ;  /* 0x000000272b067227 */ /* 0x000fe200078e00ff */
[-C--:B------:R-:W-:Y:S02]  /*62a0*/  SHF.R.U32.HI R4, RZ, R85.reuse, R4 ;  /* 0x00000055ff047219 */ /* 0x080fe40000011604 */
        /* <DEDUP_REMOVED lines=14> */
[C---:B------:R-:W-:Y:S03]  /*6390*/  IMAD.HI.U32 R0, R3.reuse, R36, RZ ;  /* 0x0000002403007227 */ /* 0x040fe600078e00ff */
[C---:B------:R-:W-:Y:S02]  /*63a0*/  ISETP.GE.OR P0, PT, R2.reuse, R5, P0 ;  /* 0x000000050200720c */ /* 0x040fe40000706670 */
[----:B------:R-:W-:Y:S04]  /*63b0*/  SHF.R.U32.HI R0, RZ, R37, R0 ;  /* 0x00000025ff007219 */ /* 0x000fe80000011600 */
[C---:B------:R-:W-:Y:S05]  /*63c0*/  SEL R6, R3.reuse, R0, !P2 ;  /* 0x0000000003067207 */ /* 0x040fea0005000000 */
        /* <DEDUP_REMOVED lines=14> */
[----:B------:R-:W-:Y:S07]  /*64b0*/  IMAD R43, R3, R38, R43 ;  /* 0x00000026032b7224 */ /* 0x000fee00078e022b */
.L_x_92:
[----:B------:R-:W-:Y:S01]  /*64c0*/  @!P1 IMAD.HI.U32 R0, R44, R10, RZ ;  /* 0x0000000a2c009227 */ /* 0x000fe200078e00ff */
[----:B-1----:R-:W-:Y:S01]  /*64d0*/  @!P1 ISETP.NE.AND P0, PT, R8, 0x1, PT ;  /* 0x000000010800980c */ /* 0x002fe20003f05270 */
[----:B------:R-:W-:Y:S01]  /*64e0*/  ULOP3.LUT UP0, URZ, UR43, 0x1b0, URZ, 0xc0, !UPT ;  /* 0x000001b02bff7892 */ /* 0x000fe2000f80c0ff */
[----:B------:R-:W-:Y:S01]  /*64f0*/  @!P1 ISETP.NE.AND P2, PT, R7, 0x1, PT ;  /* 0x000000010700980c */ /* 0x000fe20003f45270 */
[----:B------:R-:W-:Y:S01]  /*6500*/  @!P1 IMAD.HI.U32 R2, R43, R9, RZ ;  /* 0x000000092b029227 */ /* 0x000fe200078e00ff */
[----:B------:R-:W-:Y:S01]  /*6510*/  @!P1 SHF.R.U32.HI R0, RZ, R11, R0 ;  /* 0x0000000bff009219 */ /* 0x000fe20000011600 */
[----:B------:R-:W-:Y:S01]  /*6520*/  USHF.L.U32 UR46, UR20, 0x7, URZ ;  /* 0x00000007142e7899 */ /* 0x000fe200080006ff */
[----:B------:R-:W-:Y:S01]  /*6530*/  R2UR UR4, R24 ;  /* 0x00000000180472ca */ /* 0x000fe200000e0000 */
[----:B------:R-:W-:Y:S01]  /*6540*/  VIADD R103, R103, 0x1 ;  /* 0x0000000167677836 */ /* 0x000fe20000000000 */
[----:B------:R-:W-:Y:S02]  /*6550*/  @!P1 SHF.R.U32.HI R2, RZ, R12, R2 ;  /* 0x0000000cff029219 */ /* 0x000fe40000011602 */
[----:B------:R-:W-:Y:S02]  /*6560*/  @!P1 SEL R3, R44, R0, !P2 ;  /* 0x000000002c039207 */ /* 0x000fe40005000000 */
[----:B------:R-:W-:Y:S02]  /*6570*/  @!P1 SEL R2, R43, R2, !P0 ;  /* 0x000000022b029207 */ /* 0x000fe40004000000 */
[----:B------:R-:W-:Y:S03]  /*6580*/  @P4 SHF.R.U32.HI R95, RZ, 0x10, R17 ;  /* 0x00000010ff5f4819 */ /* 0x000fe60000011611 */
[----:B------:R-:W-:Y:S02]  /*6590*/  @!P1 IMAD.IADD R0, R2, 0x1, -R3 ;  /* 0x0000000102009824 */ /* 0x000fe400078e0a03 */
[----:B------:R-:W-:Y:S01]  /*65a0*/  @!P1 IMAD.IADD R2, R3, 0x1, -R2 ;  /* 0x0000000103029824 */ /* 0x000fe200078e0a02 */
[----:B------:R-:W-:Y:S01]  /*65b0*/  USHF.L.U32 UR45, UR4, 0x6, URZ ;  /* 0x00000006042d7899 */ /* 0x000fe200080006ff */
[----:B------:R-:W-:Y:S02]  /*65c0*/  @!P1 IMAD R44, R0, R7, R44 ;  /* 0x00000007002c9224 */ /* 0x000fe400078e022c */
[----:B------:R-:W-:Y:S01]  /*65d0*/  @!P1 IMAD R43, R2, R8, R43 ;  /* 0x00000008022b9224 */ /* 0x000fe200078e022b */
[----:B------:R-:W-:Y:S08]  /*65e0*/  BRA.U !UP0, `(.L_x_93) ;  /* 0x00000001087c7547 */ /* 0x000ff0000b800000 */
[----:B------:R-:W1:Y:S01]  /*65f0*/  LDCU.64 UR8, c[0x4][0x80] ;  /* 0x01001000ff0877ac */ /* 0x000e620008000a00 */
[----:B------:R-:W-:Y:S01]  /*6600*/  MOV R2, 0x0 ;  /* 0x0000000000027802 */ /* 0x000fe20000000f00 */
[----:B------:R-:W-:Y:S02]  /*6610*/  HFMA2 R12, -RZ, RZ, 0, 5.9604644775390625e-08 ;  /* 0x00000001ff0c7431 */ /* 0x000fe400000001ff */
[----:B------:R-:W-:Y:S01]  /*6620*/  IMAD.MOV.U32 R8, RZ, RZ, 0x70 ;  /* 0x00000070ff087424 */ /* 0x000fe200078e00ff */
[----:B------:R2:W3:Y:S01]  /*6630*/  LDC.64 R14, c[0x4][R2] ;  /* 0x01000000020e7b82 */ /* 0x0004e20000000a00 */
[----:B------:R-:W4:Y:S01]  /*6640*/  LDCU.64 UR6, c[0x4][0x88] ;  /* 0x01001100ff0677ac */ /* 0x000f220008000a00 */
[----:B------:R-:W-:Y:S01]  /*6650*/  IMAD.MOV.U32 R13, RZ, RZ, RZ ;  /* 0x000000ffff0d7224 */ /* 0x000fe200078e00ff */
[----:B------:R-:W2:Y:S01]  /*6660*/  LDCU.64 UR4, c[0x4][0x8] ;  /* 0x01000100ff0477ac */ /* 0x000ea20008000a00 */
[----:B-1----:R-:W-:Y:S01]  /*6670*/  MOV R5, UR9 ;  /* 0x0000000900057c02 */ /* 0x002fe20008000f00 */
[----:B------:R-:W-:Y:S01]  /*6680*/  IMAD.U32 R4, RZ, RZ, UR8 ;  /* 0x00000008ff047e24 */ /* 0x000fe2000f8e00ff */
[----:B----4-:R-:W-:Y:S01]  /*6690*/  MOV R7, UR7 ;  /* 0x0000000700077c02 */ /* 0x010fe20008000f00 */
[----:B------:R-:W-:Y:S01]  /*66a0*/  IMAD.U32 R6, RZ, RZ, UR6 ;  /* 0x00000006ff067e24 */ /* 0x000fe2000f8e00ff */
[----:B--2---:R-:W-:Y:S01]  /*66b0*/  MOV R11, UR5 ;  /* 0x00000005000b7c02 */ /* 0x004fe20008000f00 */
[----:B------:R-:W-:Y:S02]  /*66c0*/  IMAD.U32 R10, RZ, RZ, UR4 ;  /* 0x00000004ff0a7e24 */ /* 0x000fe4000f8e00ff */
[----:B------:R-:W-:Y:S07]  /*66d0*/  LEPC R20, `(.L_x_94) ;  /* 0x000000001014794e */ /* 0x000fee0000000000 */
[----:B---3-5:R-:W-:Y:S05]  /*66e0*/  CALL.ABS.NOINC R14 ;  /* 0x000000000e007343 */ /* 0x028fea0003c00000 */
.L_x_94:
[----:B------:R-:W1:Y:S01]  /*66f0*/  LDCU.64 UR8, c[0x4][0x80] ;  /* 0x01001000ff0877ac */ /* 0x000e620008000a00 */
[----:B------:R-:W2:Y:S01]  /*6700*/  LDC.64 R2, c[0x4][R2] ;  /* 0x0100000002027b82 */ /* 0x000ea20000000a00 */
[----:B------:R-:W-:Y:S02]  /*6710*/  HFMA2 R12, -RZ, RZ, 0, 5.9604644775390625e-08 ;  /* 0x00000001ff0c7431 */ /* 0x000fe400000001ff */
[----:B------:R-:W-:Y:S02]  /*6720*/  IMAD.MOV.U32 R8, RZ, RZ, 0x70 ;  /* 0x00000070ff087424 */ /* 0x000fe400078e00ff */
[----:B------:R-:W-:Y:S01]  /*6730*/  IMAD.MOV.U32 R13, RZ, RZ, RZ ;  /* 0x000000ffff0d7224 */ /* 0x000fe200078e00ff */
[----:B------:R-:W3:Y:S01]  /*6740*/  LDCU.64 UR6, c[0x4][0x88] ;  /* 0x01001100ff0677ac */ /* 0x000ee20008000a00 */
[----:B------:R-:W4:Y:S01]  /*6750*/  LDCU.64 UR4, c[0x4][0x8] ;  /* 0x01000100ff0477ac */ /* 0x000f220008000a00 */
[----:B-1----:R-:W-:Y:S02]  /*6760*/  MOV R4, UR8 ;  /* 0x0000000800047c02 */ /* 0x002fe40008000f00 */
[----:B------:R-:W-:Y:S02]  /*6770*/  MOV R5, UR9 ;  /* 0x0000000900057c02 */ /* 0x000fe40008000f00 */
[----:B---3--:R-:W-:Y:S01]  /*6780*/  MOV R7, UR7 ;  /* 0x0000000700077c02 */ /* 0x008fe20008000f00 */
[----:B------:R-:W-:Y:S01]  /*6790*/  IMAD.U32 R6, RZ, RZ, UR6 ;  /* 0x00000006ff067e24 */ /* 0x000fe2000f8e00ff */
[----:B----4-:R-:W-:Y:S01]  /*67a0*/  MOV R11, UR5 ;  /* 0x00000005000b7c02 */ /* 0x010fe20008000f00 */
[----:B------:R-:W-:Y:S02]  /*67b0*/  IMAD.U32 R10, RZ, RZ, UR4 ;  /* 0x00000004ff0a7e24 */ /* 0x000fe4000f8e00ff */
[----:B------:R-:W-:Y:S07]  /*67c0*/  LEPC R20, `(.L_x_93) ;  /* 0x000000001014794e */ /* 0x000fee0000000000 */
[----:B--2---:R-:W-:Y:S05]  /*67d0*/  CALL.ABS.NOINC R2 ;  /* 0x0000000002007343 */ /* 0x004fea0003c00000 */
.L_x_93:
[----:B------:R-:W-:Y:S01]  /*67e0*/  ISETP.NE.U32.AND P4, PT, R82, RZ, PT ;  /* 0x000000ff5200720c */ /* 0x000fe20003f85070 */
[----:B------:R-:W-:Y:S01]  /*67f0*/  UISETP.NE.AND UP2, UPT, UR53, URZ, UPT ;  /* 0x000000ff3500728c */ /* 0x000fe2000bf45270 */
[----:B------:R-:W-:Y:S01]  /*6800*/  ISETP.NE.U32.AND P2, PT, RZ, UR48, PT ;  /* 0x00000030ff007c0c */ /* 0x000fe2000bf45070 */
[----:B------:R-:W-:Y:S01]  /*6810*/  UISETP.NE.U32.AND UP1, UPT, UR50, URZ, UPT ;  /* 0x000000ff3200728c */ /* 0x000fe2000bf25070 */
[----:B------:R-:W-:Y:S01]  /*6820*/  ISETP.NE.AND.EX P4, PT, R83, RZ, PT, P4 ;  /* 0x000000ff5300720c */ /* 0x000fe20003f85340 */
[----:B------:R-:W-:Y:S01]  /*6830*/  UPLOP3.LUT UP0, UPT, UPT, UPT, UPT, 0x40, 0x4 ;  /* 0x000000000004789c */ /* 0x000fe20003f0e870 */
[----:B------:R-:W-:Y:S01]  /*6840*/  ISETP.NE.AND.EX P2, PT, RZ, UR49, PT, P2 ;  /* 0x00000031ff007c0c */ /* 0x000fe2000bf45320 */
[----:B------:R-:W-:Y:S01]  /*6850*/  UISETP.NE.AND.EX UP1, UPT, UR51, URZ, UPT, UP1 ;  /* 0x000000ff3300728c */ /* 0x000fe2000bf25310 */
[----:B------:R-:W-:Y:S04]  /*6860*/  PLOP3.LUT P1, PT, PT, PT, UP2, 0x80, 0x8 ;  /* 0x000000000008781c */ /* 0x000fe80003f2f028 */
[----:B------:R-:W-:Y:S06]  /*6870*/  @UP2 UPLOP3.LUT UP0, UPT, UPT, UPT, UP1, 0x80, 0x8 ;  /* 0x000000000008289c */ /* 0x000fec0003f0f010 */
[----:B------:R-:W-:Y:S01]  /*6880*/  PLOP3.LUT P0, PT, PT, PT, UP0, 0x80, 0x8 ;  /* 0x000000000008781c */ /* 0x000fe20003f0f008 */
[----:B------:R-:W-:Y:S01]  /*6890*/  @!UPT UIADD3 URZ, UPT, UPT, URZ, URZ, URZ ;  /* 0x000000fffffff290 */ /* 0x000fe2000fffe0ff */
[----:B------:R-:W-:Y:S11]  /*68a0*/  BRA.U !UP1, `(.L_x_95) ;  /* 0x0000000109387547 */ /* 0x000ff6000b800000 */
[----:B------:R-:W-:Y:S01]  /*68b0*/  UISETP.NE.U32.AND UP0, UPT, UR48, URZ, UPT ;  /* 0x000000ff3000728c */ /* 0x000fe2000bf05070 */
[----:B------:R-:W-:Y:S02]  /*68c0*/  HFMA2 R0, -RZ, RZ, 0, 5.9604644775390625e-08 ;  /* 0x00000001ff007431 */ /* 0x000fe400000001ff */
[----:B------:R-:W-:Y:S01]  /*68d0*/  IMAD.MOV.U32 R88, RZ, RZ, 0x1 ;  /* 0x00000001ff587424 */ /* 0x000fe200078e00ff */
[----:B------:R-:W-:Y:S06]  /*68e0*/  UISETP.NE.AND.EX UP0, UPT, UR49, URZ, UPT, UP0 ;  /* 0x000000ff3100728c */ /* 0x000fec000bf05300 */
[----:B------:R-:W-:Y:S05]  /*68f0*/  PLOP3.LUT P3, PT, PT, PT, UP0, 0x80, 0x8 ;  /* 0x000000000008781c */ /* 0x000fea0003f6f008 */
[----:B------:R-:W1:Y:S01]  /*6900*/  @UP0 LDCU.64 UR4, c[0x0][0xc88] ;  /* 0x00019100ff0407ac */ /* 0x000e620008000a00 */
[----:B------:R-:W-:Y:S07]  /*6910*/  @UP0 UIMAD UR6, UR52, UR50, URZ ;  /* 0x00000032340602a4 */ /* 0x000fee000f8e02ff */
[----:B------:R-:W-:Y:S01]  /*6920*/  @!P3 PRMT R88, R0, 0x7610, R88 ;  /* 0x000076100058b816 */ /* 0x000fe20000000058 */
[----:B-1----:R-:W-:Y:S06]  /*6930*/  @UP0 UIMAD.WIDE UR4, UR6, 0x4, UR4 ;  /* 0x00000004060408a5 */ /* 0x002fec000f8e0204 */
[----:B------:R-:W-:Y:S01]  /*6940*/  IMAD.U32 R2, RZ, RZ, UR4 ;  /* 0x00000004ff027e24 */ /* 0x000fe2000f8e00ff */
[----:B------:R-:W-:Y:S04]  /*6950*/  MOV R3, UR5 ;  /* 0x0000000500037c02 */ /* 0x000fe80008000f00 */
[----:B------:R-:W1:Y:S01]  /*6960*/  @!UP0 LDCU UR4, c[0x0][0xc80] ;  /* 0x00019000ff0487ac */ /* 0x000e620008000800 */
[----:B-----5:R2:W5:Y:S02]  /*6970*/  @P3 LDG.E R49, desc[UR56][R2.64] ;  /* 0x0000003802313981 */ /* 0x020564000c1e1900 */
[----:B-12---:R-:W-:Y:S02]  /*6980*/  @!P3 IMAD.U32 R49, RZ, RZ, UR4 ;  /* 0x00000004ff31be24 */ /* 0x006fe4000f8e00ff */
.L_x_95:
[----:B------:R-:W-:Y:S05]  /*6990*/  @!P4 BRA `(.L_x_96) ;  /* 0x000000000020c947 */ /* 0x000fea0003800000 */
[----:B------:R-:W-:Y:S04]  /*69a0*/  ISETP.NE.U32.AND P3, PT, R80, RZ, PT ;  /* 0x000000ff5000720c */ /* 0x000fe80003f65070 */
[----:B------:R-:W-:Y:S11]  /*69b0*/  ISETP.NE.AND.EX P3, PT, R81, RZ, PT, P3 ;  /* 0x000000ff5100720c */ /* 0x000ff60003f65330 */
[----:B------:R-:W-:Y:S02]  /*69c0*/  @!UPT UIADD3 URZ, UPT, UPT, URZ, URZ, URZ ;  /* 0x000000fffffff290 */ /* 0x000fe4000fffe0ff */
[----:B------:R-:W1:Y:S01]  /*69d0*/  @P3 LDC.64 R2, c[0x0][0xca8] ;  /* 0x00032a00ff023b82 */ /* 0x000e620000000a00 */
[----:B------:R-:W-:Y:S04]  /*69e0*/  @P3 IMAD R0, R82, UR52, RZ ;  /* 0x0000003452003c24 */ /* 0x000fe8000f8e02ff */
[----:B-1----:R-:W-:Y:S05]  /*69f0*/  @P3 IMAD.WIDE R2, R0, 0x4, R2 ;  /* 0x0000000400023825 */ /* 0x002fea00078e0202 */
[----:B-----5:R1:W5:Y:S02]  /*6a00*/  @P3 LDG.E R47, desc[UR56][R2.64] ;  /* 0x00000038022f3981 */ /* 0x020364000c1e1900 */
[----:B-1----:R-:W2:Y:S02]  /*6a10*/  @!P3 LDC R47, c[0x0][0xca0] ;  /* 0x00032800ff2fbb82 */ /* 0x002ea40000000800 */
.L_x_96:
[----:B-----5:R-:W-:Y:S01]  /*6a20*/  FSETP.NEU.AND P3, PT, R49, RZ, PT ;  /* 0x000000ff3100720b */ /* 0x020fe20003f6d000 */
[----:B------:R-:W-:Y:S01]  /*6a30*/  ULOP3.LUT UR4, UR42, 0x1, URZ, 0x3c, !UPT ;  /* 0x000000012a047892 */ /* 0x000fe2000f8e3cff */
[----:B------:R-:W-:Y:S01]  /*6a40*/  SEL R4, RZ, 0xffffffff, P2 ;  /* 0xffffffffff047807 */ /* 0x000fe20001000000 */
[----:B------:R-:W-:Y:S01]  /*6a50*/  IMAD.U32 R72, RZ, RZ, UR36 ;  /* 0x00000024ff487e24 */ /* 0x000fe2000f8e00ff */
[----:B------:R-:W-:Y:S01]  /*6a60*/  @P1 LOP3.LUT P2, RZ, R88, 0xff, RZ, 0xc0, !PT ;  /* 0x000000ff58ff1812 */ /* 0x000fe2000784c0ff */
[----:B------:R-:W-:Y:S01]  /*6a70*/  IMAD.SHL.U32 R106, R94, 0x10, RZ ;  /* 0x000000105e6a7824 */ /* 0x000fe200078e00ff */
[----:B------:R-:W-:Y:S01]  /*6a80*/  @P1 SEL R0, RZ, 0xffffffff, P3 ;  /* 0xffffffffff001807 */ /* 0x000fe20001800000 */
[----:B------:R-:W-:Y:S01]  /*6a90*/  IMAD.U32 R107, RZ, RZ, UR4 ;  /* 0x00000004ff6b7e24 */ /* 0x000fe2000f8e00ff */
[----:B------:R-:W-:Y:S01]  /*6aa0*/  LEA R73, R45, UR37, 0x3 ;  /* 0x000000252d497c11 */ /* 0x000fe2000f8e18ff */
[----:B------:R-:W-:Y:S01]  /*6ab0*/  IMAD.SHL.U32 R72, R72, 0x2000, RZ ;  /* 0x0000200048487824 */ /* 0x000fe200078e00ff */
[----:B------:R-:W-:Y:S01]  /*6ac0*/  @P0 SEL R0, R4, R0, !P2 ;  /* 0x0000000004000207 */ /* 0x000fe20005000000 */
[----:B------:R-:W-:Y:S01]  /*6ad0*/  IMAD.SHL.U32 R105, R93, 0x10, RZ ;  /* 0x000000105d697824 */ /* 0x000fe200078e00ff */
[----:B------:R-:W-:Y:S01]  /*6ae0*/  PLOP3.LUT P2, PT, PT, PT, UP1, 0x80, 0x8 ;  /* 0x000000000008781c */ /* 0x000fe20003f4f018 */
[----:B------:R-:W-:Y:S01]  /*6af0*/  IMAD.IADD R67, R99, 0x1, R72 ;  /* 0x0000000163437824 */ /* 0x000fe200078e0248 */
[----:B------:R-:W-:Y:S01]  /*6b00*/  @P1 LOP3.LUT R0, R0, 0x1, RZ, 0xc0, !PT ;  /* 0x0000000100001812 */ /* 0x000fe200078ec0ff */
[----:B------:R-:W-:Y:S01]  /*6b10*/  BSSY B1, `(.L_x_97) ;  /* 0x0000039000017945 */ /* 0x000fe20003800000 */
[----:B------:R-:W-:Y:S01]  /*6b20*/  LOP3.LUT P4, R102, R88, 0xff, RZ, 0xc0, !PT ;  /* 0x000000ff58667812 */ /* 0x000fe2000788c0ff */
[----:B------:R-:W-:Y:S01]  /*6b30*/  IMAD.IADD R66, R67, 0x1, R106 ;  /* 0x0000000143427824 */ /* 0x000fe200078e026a */
[----:B------:R-:W-:Y:S01]  /*6b40*/  ISETP.NE.U32.OR P5, PT, R0, 0x1, !P1 ;  /* 0x000000010000780c */ /* 0x000fe20004fa5470 */
[----:B------:R-:W-:Y:S01]  /*6b50*/  IMAD.U32 R0, RZ, RZ, UR36 ;  /* 0x00000024ff007e24 */ /* 0x000fe2000f8e00ff */
[----:B------:R-:W-:Y:S01]  /*6b60*/  SEL R3, RZ, 0xffffffff, P3 ;  /* 0xffffffffff037807 */ /* 0x000fe20001800000 */
[----:B------:R-:W-:Y:S01]  /*6b70*/  IMAD.MOV.U32 R75, RZ, RZ, 0x1 ;  /* 0x00000001ff4b7424 */ /* 0x000fe200078e00ff */
[----:B------:R-:W-:Y:S01]  /*6b80*/  P2R R104, PR, RZ, 0x20 ;  /* 0x00000020ff687803 */ /* 0x000fe20000000000 */
[----:B------:R-:W-:Y:S01]  /*6b90*/  IMAD R48, R45, 0x40, R46 ;  /* 0x000000402d307824 */ /* 0x000fe200078e022e */
[----:B------:R-:W-:Y:S01]  /*6ba0*/  LEA R0, R0, UR37, 0x3 ;  /* 0x0000002500007c11 */ /* 0x000fe2000f8e18ff */
[----:B------:R-:W-:Y:S01]  /*6bb0*/  IMAD.U32 R74, RZ, RZ, UR36 ;  /* 0x00000024ff4a7e24 */ /* 0x000fe2000f8e00ff */
[----:B------:R-:W-:Y:S02]  /*6bc0*/  @P2 SEL R3, R4, R3, !P4 ;  /* 0x0000000304032207 */ /* 0x000fe40006000000 */
[----:B------:R-:W-:Y:S02]  /*6bd0*/  CS2R R78, SRZ ;  /* 0x00000000004e7805 */ /* 0x000fe4000001ff00 */
[----:B------:R-:W-:Y:S02]  /*6be0*/  CS2R R76, SRZ ;  /* 0x00000000004c7805 */ /* 0x000fe4000001ff00 */
[----:B------:R-:W-:Y:S02]  /*6bf0*/  CS2R R70, SRZ ;  /* 0x0000000000467805 */ /* 0x000fe4000001ff00 */
[----:B------:R-:W-:Y:S02]  /*6c00*/  LOP3.LUT R3, R3, 0x1, RZ, 0xc0, !PT ;  /* 0x0000000103037812 */ /* 0x000fe400078ec0ff */
[----:B------:R-:W-:Y:S02]  /*6c10*/  CS2R R68, SRZ ;  /* 0x0000000000447805 */ /* 0x000fe4000001ff00 */
[----:B------:R-:W-:Y:S02]  /*6c20*/  @P5 SHF.L.U32 R2, R107, 0x1f, RZ ;  /* 0x0000001f6b025819 */ /* 0x000fe400000006ff */
[----:B------:R-:W-:Y:S02]  /*6c30*/  CS2R R62, SRZ ;  /* 0x00000000003e7805 */ /* 0x000fe4000001ff00 */
[----:B------:R-:W-:Y:S02]  /*6c40*/  ISETP.NE.U32.AND P2, PT, R3, 0x1, PT ;  /* 0x000000010300780c */ /* 0x000fe40003f45070 */
[----:B------:R-:W-:Y:S01]  /*6c50*/  CS2R R60, SRZ ;  /* 0x00000000003c7805 */ /* 0x000fe2000001ff00 */
[----:B------:R1:W3:Y:S01]  /*6c60*/  @P5 SYNCS.PHASECHK.TRANS64.TRYWAIT P1, [R0+URZ+0x40], R2 ;  /* 0x00004002000055a7 */ /* 0x0002e200080211ff */
[----:B------:R-:W-:Y:S02]  /*6c70*/  CS2R R58, SRZ ;  /* 0x00000000003a7805 */ /* 0x000fe4000001ff00 */
[----:B------:R-:W-:Y:S02]  /*6c80*/  P2R R108, PR, RZ, 0x4 ;  /* 0x00000004ff6c7803 */ /* 0x000fe40000000000 */
[----:B------:R-:W-:Y:S01]  /*6c90*/  CS2R R56, SRZ ;  /* 0x0000000000387805 */ /* 0x000fe2000001ff00 */
[----:B------:R-:W-:Y:S02]  /*6ca0*/  IMAD.IADD R65, R67, 0x1, R105 ;  /* 0x0000000143417824 */ /* 0x000fe400078e0269 */
[----:B------:R-:W-:Y:S01]  /*6cb0*/  IMAD.IADD R64, R98, 0x1, R66 ;  /* 0x0000000162407824 */ /* 0x000fe200078e0242 */
[----:B-1----:R-:W-:Y:S04]  /*6cc0*/  SHF.L.U32 R2, R97, 0x1f, RZ ;  /* 0x0000001f61027819 */ /* 0x002fe800000006ff */
[----:B------:R1:W4:Y:S01]  /*6cd0*/  SYNCS.PHASECHK.TRANS64.TRYWAIT P0, [R73+URZ+0xa0], R2 ;  /* 0x0000a002490075a7 */ /* 0x00032200080011ff */
[----:B---3--:R-:W-:Y:S01]  /*6ce0*/  @P5 SEL R75, RZ, 0x1, !P1 ;  /* 0x00000001ff4b5807 */ /* 0x008fe20004800000 */
[----:B-1----:R-:W-:Y:S06]  /*6cf0*/  @!P5 BRA `(.L_x_98) ;  /* 0x000000000068d947 */ /* 0x002fec0003800000 */
[----:B------:R-:W-:Y:S01]  /*6d00*/  ISETP.NE.AND P1, PT, R75, RZ, PT ;  /* 0x000000ff4b00720c */ /* 0x000fe20003f25270 */
[----:B------:R-:W-:Y:S01]  /*6d10*/  BSSY B0, `(.L_x_99) ;  /* 0x000000d000007945 */ /* 0x000fe20003800000 */
[----:B------:R-:W-:Y:S02]  /*6d20*/  CS2R R58, SRZ ;  /* 0x00000000003a7805 */ /* 0x000fe4000001ff00 */
[----:B------:R-:W-:Y:S02]  /*6d30*/  CS2R R56, SRZ ;  /* 0x0000000000387805 */ /* 0x000fe4000001ff00 */
[----:B------:R-:W-:Y:S02]  /*6d40*/  CS2R R62, SRZ ;  /* 0x00000000003e7805 */ /* 0x000fe4000001ff00 */
[----:B------:R-:W-:Y:S02]  /*6d50*/  CS2R R60, SRZ ;  /* 0x00000000003c7805 */ /* 0x000fe4000001ff00 */
[----:B------:R-:W-:Y:S02]  /*6d60*/  CS2R R70, SRZ ;  /* 0x0000000000467805 */ /* 0x000fe4000001ff00 */
[----:B------:R-:W-:Y:S02]  /*6d70*/  CS2R R68, SRZ ;  /* 0x0000000000447805 */ /* 0x000fe4000001ff00 */
[----:B------:R-:W-:Y:S02]  /*6d80*/  CS2R R78, SRZ ;  /* 0x00000000004e7805 */ /* 0x000fe4000001ff00 */
[----:B------:R-:W-:Y:S01]  /*6d90*/  CS2R R76, SRZ ;  /* 0x00000000004c7805 */ /* 0x000fe2000001ff00 */
[----:B------:R-:W-:Y:S06]  /*6da0*/  @P1 BRA `(.L_x_100) ;  /* 0x00000000000c1947 */ /* 0x000fec0003800000 */
[----:B------:R-:W-:Y:S04]  /*6db0*/  SHF.L.U32 R3, R107, 0x1f, RZ ;  /* 0x0000001f6b037819 */ /* 0x000fe800000006ff */
[----:B------:R-:W1:Y:S02]  /*6dc0*/  SYNCS.PHASECHK.TRANS64.TRYWAIT P1, [R0+URZ+0x40], R3 ;  /* 0x00004003000075a7 */ /* 0x000e6400080211ff */
[----:B-1----:R-:W-:Y:S05]  /*6dd0*/  @!P1 BRA `(.L_x_101) ;  /* 0x0000002400209947 */ /* 0x002fea0003800000 */
.L_x_100:
[----:B------:R-:W-:Y:S05]  /*6de0*/  BSYNC B0 ;  /* 0x0000000000007941 */ /* 0x000fea0003800000 */
.L_x_99:
[----:B------:R-:W-:Y:S01]  /*6df0*/  ISETP.NE.AND P1, PT, R108, RZ, PT ;  /* 0x000000ff6c00720c */ /* 0x000fe20003f25270 */
[----:B------:R-:W-:Y:S04]  /*6e00*/  UIADD3 UR4, UPT, UPT, UR36, 0x1, URZ ;  /* 0x0000000124047890 */ /* 0x000fe8000fffe0ff */
[----:B------:R-:W-:Y:S04]  /*6e10*/  UISETP.NE.AND UP0, UPT, UR4, 0x3, UPT ;  /* 0x000000030400788c */ /* 0x000fe8000bf05270 */
[----:B------:R-:W-:Y:S02]  /*6e20*/  USEL UR5, URZ, 0x1, UP0 ;  /* 0x00000001ff057887 */ /* 0x000fe40008000000 */
[----:B------:R-:W-:Y:S02]  /*6e30*/  USEL UR4, UR4, URZ, UP0 ;  /* 0x000000ff04047287 */ /* 0x000fe40008000000 */
[----:B------:R3:W1:Y:S02]  /*6e40*/  @P1 LDS.128 R56, [R67] ;  /* 0x0000000043381984 */ /* 0x0006640000000c00 */
[----:B------:R-:W-:Y:S02]  /*6e50*/  LOP3.LUT R107, R107, UR5, RZ, 0x3c, !PT ;  /* 0x000000056b6b7c12 */ /* 0x000fe4000f8e3cff */
[----:B------:R3:W1:Y:S01]  /*6e60*/  @P1 LDS.128 R60, [R66+0x10] ;  /* 0x00001000423c1984 */ /* 0x0006620000000c00 */
[----:B------:R-:W-:Y:S03]  /*6e70*/  IMAD.U32 R74, RZ, RZ, UR4 ;  /* 0x00000004ff4a7e24 */ /* 0x000fe6000f8e00ff */
[----:B------:R3:W1:Y:S04]  /*6e80*/  @P1 LDS.128 R68, [R65+0x20] ;  /* 0x0000200041441984 */ /* 0x0006680000000c00 */
[----:B------:R3:W1:Y:S02]  /*6e90*/  @P1 LDS.128 R76, [R64+0x10] ;  /* 0x00001000404c1984 */ /* 0x0006640000000c00 */
.L_x_98:
[----:B------:R-:W-:Y:S05]  /*6ea0*/  BSYNC B1 ;  /* 0x0000000000017941 */ /* 0x000fea0003800000 */
.L_x_97:
[----:B-1----:R-:W-:Y:S04]  /*6eb0*/  SHF.R.U32.HI R0, RZ, 0x15, R48 ;  /* 0x00000015ff007819 */ /* 0x002fe80000011630 */
[----:B------:R-:W-:Y:S01]  /*6ec0*/  LOP3.LUT P1, RZ, R0, 0x3, R92, 0x48, !PT ;  /* 0x0000000300ff7812 */ /* 0x000fe2000782485c */
[----:B------:R-:W-:Y:S01]  /*6ed0*/  @!UPT UIADD3 URZ, UPT, UPT, URZ, URZ, URZ ;  /* 0x000000fffffff290 */ /* 0x000fe2000fffe0ff */
[----:B----4-:R-:W-:Y:S11]  /*6ee0*/  @P0 BRA `(.L_x_102) ;  /* 0x0000000000080947 */ /* 0x010ff60003800000 */
[----:B------:R-:W1:Y:S02]  /*6ef0*/  SYNCS.PHASECHK.TRANS64.TRYWAIT P0, [R73+URZ+0xa0], R2 ;  /* 0x0000a002490075a7 */ /* 0x000e6400080011ff */
[----:B-1----:R-:W-:Y:S05]  /*6f00*/  @!P0 BRA `(.L_x_103) ;  /* 0x0000002000e88947 */ /* 0x002fea0003800000 */
.L_x_102:
[----:B------:R-:W-:Y:S05]  /*6f10*/  @!P1 BRA `(.L_x_104) ;  /* 0x0000000000409947 */ /* 0x000fea0003800000 */
[----:B------:R-:W4:Y:S01]  /*6f20*/  LDCU.64 UR8, c[0x4][0x70] ;  /* 0x01000e00ff0877ac */ /* 0x000f220008000a00 */
[----:B------:R-:W-:Y:S01]  /*6f30*/  MOV R3, 0x0 ;  /* 0x0000000000037802 */ /* 0x000fe20000000f00 */
[----:B------:R-:W-:Y:S02]  /*6f40*/  HFMA2 R12, -RZ, RZ, 0, 5.9604644775390625e-08 ;  /* 0x00000001ff0c7431 */ /* 0x000fe400000001ff */
[----:B------:R-:W-:Y:S02]  /*6f50*/  IMAD.MOV.U32 R8, RZ, RZ, 0x192 ;  /* 0x00000192ff087424 */ /* 0x000fe400078e00ff */
[----:B------:R-:W-:Y:S01]  /*6f60*/  IMAD.MOV.U32 R13, RZ, RZ, RZ ;  /* 0x000000ffff0d7224 */ /* 0x000fe200078e00ff */
[----:B------:R-:W5:Y:S01]  /*6f70*/  LDCU.64 UR6, c[0x4][0x78] ;  /* 0x01000f00ff0677ac */ /* 0x000f620008000a00 */
[----:B-1----:R-:W1:Y:S01]  /*6f80*/  LDC.64 R2, c[0x4][R3] ;  /* 0x0100000003027b82 */ /* 0x002e620000000a00 */
[----:B------:R-:W2:Y:S01]  /*6f90*/  LDCU.64 UR4, c[0x4][0x10] ;  /* 0x01000200ff0477ac */ /* 0x000ea20008000a00 */
[----:B----4-:R-:W-:Y:S01]  /*6fa0*/  MOV R5, UR9 ;  /* 0x0000000900057c02 */ /* 0x010fe20008000f00 */
[----:B------:R-:W-:Y:S01]  /*6fb0*/  IMAD.U32 R4, RZ, RZ, UR8 ;  /* 0x00000008ff047e24 */ /* 0x000fe2000f8e00ff */
[----:B-----5:R-:W-:Y:S01]  /*6fc0*/  MOV R7, UR7 ;  /* 0x0000000700077c02 */ /* 0x020fe20008000f00 */
[----:B------:R-:W-:Y:S01]  /*6fd0*/  IMAD.U32 R6, RZ, RZ, UR6 ;  /* 0x00000006ff067e24 */ /* 0x000fe2000f8e00ff */
[----:B--2---:R-:W-:Y:S01]  /*6fe0*/  MOV R11, UR5 ;  /* 0x00000005000b7c02 */ /* 0x004fe20008000f00 */
[----:B------:R-:W-:Y:S02]  /*6ff0*/  IMAD.U32 R10, RZ, RZ, UR4 ;  /* 0x00000004ff0a7e24 */ /* 0x000fe4000f8e00ff */
[----:B------:R-:W-:Y:S07]  /*7000*/  LEPC R20, `(.L_x_104) ;  /* 0x000000001014794e */ /* 0x000fee0000000000 */
[----:B-1-3--:R-:W-:Y:S05]  /*7010*/  CALL.ABS.NOINC R2 ;  /* 0x0000000002007343 */ /* 0x00afea0003c00000 */
.L_x_104:
[----:B------:R-:W-:Y:S01]  /*7020*/  SHF.L.U32 R50, R56, 0x10, RZ ;  /* 0x0000001038327819 */ /* 0x000fe200000006ff */
[----:B------:R-:W-:Y:S05]  /*7030*/  WARPSYNC.ALL ;  /* 0x0000000000007948 */ /* 0x000fea0003800000 */
[----:B------:R-:W-:Y:S01]  /*7040*/  R2UR UR4, R48 ;  /* 0x00000000300472ca */ /* 0x000fe200000e0000 */
[----:B------:R-:W-:Y:S01]  /*7050*/  BSSY.RECONVERGENT B0, `(.L_x_105) ;  /* 0x0000085000007945 */ /* 0x000fe20003800200 */
[----:B------:R-:W-:Y:S02]  /*7060*/  LOP3.LUT R51, R56, 0xffff0000, RZ, 0xc0, !PT ;  /* 0xffff000038337812 */ /* 0x000fe400078ec0ff */
[----:B------:R-:W-:Y:S02]  /*7070*/  SHF.L.U32 R52, R57, 0x10, RZ ;  /* 0x0000001039347819 */ /* 0x000fe400000006ff */
[----:B------:R-:W-:Y:S07]  /*7080*/  ISETP.NE.AND P0, PT, R100, RZ, PT ;  /* 0x000000ff6400720c */ /* 0x000fee0003f05270 */
[----:B------:R-:W2:Y:S02]  /*7090*/  LDTM.x32 R4, tmem[UR4] ;  /* 0x00000004000479ee */ /* 0x000ea400082c0000 */
[C---:B--2---:R-:W-:Y:S01]  /*70a0*/  FMUL R0, R47.reuse, R4 ;  /* 0x000000042f007220 */ /* 0x044fe20000400000 */
[C---:B-1----:R-:W-:Y:S01]  /*70b0*/  FMUL R2, R47.reuse, R5 ;  /* 0x000000052f027220 */ /* 0x042fe20000400000 */
[C---:B------:R-:W-:Y:S01]  /*70c0*/  FMUL R4, R47.reuse, R8 ;  /* 0x000000082f047220 */ /* 0x040fe20000400000 */
[C---:B------:R-:W-:Y:S01]  /*70d0*/  FMUL R3, R47.reuse, R6 ;  /* 0x000000062f037220 */ /* 0x040fe20000400000 */
[C---:B------:R-:W-:Y:S01]  /*70e0*/  FMUL R5, R47.reuse, R9 ;  /* 0x000000092f057220 */ /* 0x040fe20000400000 */
[C---:B------:R-:W-:Y:S01]  /*70f0*/  FMUL R8, R47.reuse, R12 ;  /* 0x0000000c2f087220 */ /* 0x040fe20000400000 */
[C---:B------:R-:W-:Y:S01]  /*7100*/  FMUL R6, R47.reuse, R10 ;  /* 0x0000000a2f067220 */ /* 0x040fe20000400000 */
[C---:B------:R-:W-:Y:S01]  /*7110*/  FMUL R9, R47.reuse, R13 ;  /* 0x0000000d2f097220 */ /* 0x040fe20000400000 */
[----:B------:R-:W-:Y:S01]  /*7120*/  FMUL R12, R47, R16 ;  /* 0x000000102f0c7220 */ /* 0x000fe20000400000 */
[----:B------:R-:W-:Y:S01]  /*7130*/  FFMA R0, R49, R50, R0 ;  /* 0x0000003231007223 */ /* 0x000fe20000000000 */
[C---:B------:R-:W-:Y:S01]  /*7140*/  FMUL R10, R47.reuse, R14 ;  /* 0x0000000e2f0a7220 */ /* 0x040fe20000400000 */
[C---:B------:R-:W-:Y:S01]  /*7150*/  FMUL R13, R47.reuse, R17 ;  /* 0x000000112f0d7220 */ /* 0x040fe20000400000 */
[----:B------:R-:W-:Y:S01]  /*7160*/  FMUL R16, R47, R20 ;  /* 0x000000142f107220 */ /* 0x000fe20000400000 */
[----:B------:R-:W-:Y:S01]  /*7170*/  FFMA R2, R49, R51, R2 ;  /* 0x0000003331027223 */ /* 0x000fe20000000002 */
[C---:B------:R-:W-:Y:S01]  /*7180*/  FMUL R14, R47.reuse, R18 ;  /* 0x000000122f0e7220 */ /* 0x040fe20000400000 */
[C---:B------:R-:W-:Y:S01]  /*7190*/  FMUL R17, R47.reuse, R21 ;  /* 0x000000152f117220 */ /* 0x040fe20000400000 */
[C---:B------:R-:W-:Y:S01]  /*71a0*/  FMUL R20, R47.reuse, R24 ;  /* 0x000000182f147220 */ /* 0x040fe20000400000 */
[C---:B------:R-:W-:Y:S01]  /*71b0*/  FMUL R18, R47.reuse, R22 ;  /* 0x000000162f127220 */ /* 0x040fe20000400000 */
[C---:B------:R-:W-:Y:S01]  /*71c0*/  FMUL R21, R47.reuse, R25 ;  /* 0x000000192f157220 */ /* 0x040fe20000400000 */
[C---:B------:R-:W-:Y:S01]  /*71d0*/  FMUL R24, R47.reuse, R28 ;  /* 0x0000001c2f187220 */ /* 0x040fe20000400000 */
[C---:B------:R-:W-:Y:S01]  /*71e0*/  FMUL R22, R47.reuse, R26 ;  /* 0x0000001a2f167220 */ /* 0x040fe20000400000 */
[C---:B------:R-:W-:Y:S01]  /*71f0*/  FMUL R25, R47.reuse, R29 ;  /* 0x0000001d2f197220 */ /* 0x040fe20000400000 */
[----:B------:R-:W-:Y:S01]  /*7200*/  FMUL R28, R47, R32 ;  /* 0x000000202f1c7220 */ /* 0x000fe20000400000 */
[----:B------:R-:W-:Y:S01]  /*7210*/  LOP3.LUT R32, R57, 0xffff0000, RZ, 0xc0, !PT ;  /* 0xffff000039207812 */ /* 0x000fe200078ec0ff */
[C---:B------:R-:W-:Y:S01]  /*7220*/  FMUL R26, R47.reuse, R30 ;  /* 0x0000001e2f1a7220 */ /* 0x040fe20000400000 */
[----:B------:R-:W-:Y:S01]  /*7230*/  FMUL R29, R47, R33 ;  /* 0x000000212f1d7220 */ /* 0x000fe20000400000 */
[----:B------:R-:W-:Y:S01]  /*7240*/  SHF.L.U32 R33, R58, 0x10, RZ ;  /* 0x000000103a217819 */ /* 0x000fe200000006ff */
[----:B------:R-:W-:Y:S01]  /*7250*/  FFMA R3, R49, R52, R3 ;  /* 0x0000003431037223 */ /* 0x000fe20000000003 */
[----:B------:R-:W-:Y:S01]  /*7260*/  F2FP.BF16.F32.PACK_AB R52, R2, R0 ;  /* 0x000000000234723e */ /* 0x000fe200000010ff */
[----:B------:R-:W-:Y:S01]  /*7270*/  FMUL R7, R47, R7 ;  /* 0x000000072f077220 */ /* 0x000fe20000400000 */
[----:B------:R-:W-:Y:S01]  /*7280*/  SHF.L.U32 R0, R59, 0x10, RZ ;  /* 0x000000103b007819 */ /* 0x000fe200000006ff */
[----:B------:R-:W-:Y:S01]  /*7290*/  FMUL R30, R47, R34 ;  /* 0x000000222f1e7220 */ /* 0x000fe20000400000 */
[----:B------:R-:W-:Y:S01]  /*72a0*/  LOP3.LUT R34, R58, 0xffff0000, RZ, 0xc0, !PT ;  /* 0xffff00003a227812 */ /* 0x000fe200078ec0ff */
[----:B------:R-:W-:Y:S01]  /*72b0*/  FFMA R7, R49, R32, R7 ;  /* 0x0000002031077223 */ /* 0x000fe20000000007 */
[----:B------:R-:W-:Y:S01]  /*72c0*/  LOP3.LUT R2, R59, 0xffff0000, RZ, 0xc0, !PT ;  /* 0xffff00003b027812 */ /* 0x000fe200078ec0ff */
[----:B------:R-:W-:Y:S01]  /*72d0*/  FFMA R4, R49, R33, R4 ;  /* 0x0000002131047223 */ /* 0x000fe20000000004 */
[----:B------:R-:W-:Y:S01]  /*72e0*/  FMUL R11, R47, R11 ;  /* 0x0000000b2f0b7220 */ /* 0x000fe20000400000 */
[----:B------:R-:W-:Y:S01]  /*72f0*/  FFMA R5, R49, R34, R5 ;  /* 0x0000002231057223 */ /* 0x000fe20000000005 */
[----:B------:R-:W-:Y:S01]  /*7300*/  F2FP.BF16.F32.PACK_AB R53, R7, R3 ;  /* 0x000000030735723e */ /* 0x000fe200000010ff */
[C---:B------:R-:W-:Y:S01]  /*7310*/  FFMA R6, R49.reuse, R0, R6 ;  /* 0x0000000031067223 */ /* 0x040fe20000000006 */
[C---:B------:R-:W-:Y:S01]  /*7320*/  SHF.L.U32 R0, R60.reuse, 0x10, RZ ;  /* 0x000000103c007819 */ /* 0x040fe200000006ff */
[----:B------:R-:W-:Y:S01]  /*7330*/  FFMA R11, R49, R2, R11 ;  /* 0x00000002310b7223 */ /* 0x000fe2000000000b */
[----:B------:R-:W-:Y:S01]  /*7340*/  LOP3.LUT R2, R60, 0xffff0000, RZ, 0xc0, !PT ;  /* 0xffff00003c027812 */ /* 0x000fe200078ec0ff */
[----:B------:R-:W-:Y:S01]  /*7350*/  FMUL R15, R47, R15 ;  /* 0x0000000f2f0f7220 */ /* 0x000fe20000400000 */
[----:B------:R-:W-:Y:S01]  /*7360*/  SHF.L.U32 R3, R61, 0x10, RZ ;  /* 0x000000103d037819 */ /* 0x000fe200000006ff */
[----:B------:R-:W-:Y:S01]  /*7370*/  FFMA R8, R49, R0, R8 ;  /* 0x0000000031087223 */ /* 0x000fe20000000008 */
[----:B------:R-:W-:Y:S01]  /*7380*/  LOP3.LUT R0, R61, 0xffff0000, RZ, 0xc0, !PT ;  /* 0xffff00003d007812 */ /* 0x000fe200078ec0ff */
[C---:B------:R-:W-:Y:S01]  /*7390*/  FFMA R9, R49.reuse, R2, R9 ;  /* 0x0000000231097223 */ /* 0x040fe20000000009 */
[C---:B------:R-:W-:Y:S01]  /*73a0*/  SHF.L.U32 R2, R62.reuse, 0x10, RZ ;  /* 0x000000103e027819 */ /* 0x040fe200000006ff */
[----:B------:R-:W-:Y:S01]  /*73b0*/  FFMA R10, R49, R3, R10 ;  /* 0x00000003310a7223 */ /* 0x000fe2000000000a */
[----:B------:R-:W-:Y:S01]  /*73c0*/  SHF.L.U32 R3, R63, 0x10, RZ ;  /* 0x000000103f037819 */ /* 0x000fe200000006ff */
[C---:B------:R-:W-:Y:S01]  /*73d0*/  FFMA R15, R49.reuse, R0, R15 ;  /* 0x00000000310f7223 */ /* 0x040fe2000000000f */
[----:B------:R-:W-:Y:S01]  /*73e0*/  LOP3.LUT R0, R62, 0xffff0000, RZ, 0xc0, !PT ;  /* 0xffff00003e007812 */ /* 0x000fe200078ec0ff */
[----:B------:R-:W-:Y:S01]  /*73f0*/  FFMA R12, R49, R2, R12 ;  /* 0x00000002310c7223 */ /* 0x000fe2000000000c */
[C---:B------:R-:W-:Y:S01]  /*7400*/  SHF.L.U32 R2, R68.reuse, 0x10, RZ ;  /* 0x0000001044027819 */ /* 0x040fe200000006ff */
[----:B------:R-:W-:Y:S01]  /*7410*/  FMUL R19, R47, R19 ;  /* 0x000000132f137220 */ /* 0x000fe20000400000 */
[----:B------:R-:W-:Y:S01]  /*7420*/  F2FP.BF16.F32.PACK_AB R54, R5, R4 ;  /* 0x000000040536723e */ /* 0x000fe200000010ff */
[----:B------:R-:W-:Y:S01]  /*7430*/  FFMA R13, R49, R0, R13 ;  /* 0x00000000310d7223 */ /* 0x000fe2000000000d */
[----:B------:R-:W-:Y:S01]  /*7440*/  LOP3.LUT R0, R63, 0xffff0000, RZ, 0xc0, !PT ;  /* 0xffff00003f007812 */ /* 0x000fe200078ec0ff */
[----:B------:R-:W-:Y:S01]  /*7450*/  FFMA R14, R49, R3, R14 ;  /* 0x00000003310e7223 */ /* 0x000fe2000000000e */
[----:B------:R-:W-:Y:S01]  /*7460*/  LOP3.LUT R3, R68, 0xffff0000, RZ, 0xc0, !PT ;  /* 0xffff000044037812 */ /* 0x000fe200078ec0ff */
[----:B------:R-:W-:Y:S01]  /*7470*/  FMUL R23, R47, R23 ;  /* 0x000000172f177220 */ /* 0x000fe20000400000 */
[----:B------:R-:W-:Y:S01]  /*7480*/  F2FP.BF16.F32.PACK_AB R55, R11, R6 ;  /* 0x000000060b37723e */ /* 0x000fe200000010ff */
[----:B------:R-:W-:Y:S01]  /*7490*/  FFMA R19, R49, R0, R19 ;  /* 0x0000000031137223 */ /* 0x000fe20000000013 */
[----:B------:R-:W-:Y:S01]  /*74a0*/  SHF.L.U32 R0, R69, 0x10, RZ ;  /* 0x0000001045007819 */ /* 0x000fe200000006ff */
[----:B------:R-:W-:Y:S01]  /*74b0*/  FFMA R16, R49, R2, R16 ;  /* 0x0000000231107223 */ /* 0x000fe20000000010 */
[----:B------:R-:W-:Y:S01]  /*74c0*/  LOP3.LUT R2, R69, 0xffff0000, RZ, 0xc0, !PT ;  /* 0xffff000045027812 */ /* 0x000fe200078ec0ff */
[----:B------:R-:W-:Y:S01]  /*74d0*/  FFMA R17, R49, R3, R17 ;  /* 0x0000000331117223 */ /* 0x000fe20000000011 */
[----:B------:R-:W-:Y:S01]  /*74e0*/  SHF.L.U32 R3, R71, 0x10, RZ ;  /* 0x0000001047037819 */ /* 0x000fe200000006ff */
[----:B------:R-:W-:Y:S01]  /*74f0*/  FFMA R18, R49, R0, R18 ;  /* 0x0000000031127223 */ /* 0x000fe20000000012 */
[C---:B------:R-:W-:Y:S01]  /*7500*/  SHF.L.U32 R0, R70.reuse, 0x10, RZ ;  /* 0x0000001046007819 */ /* 0x040fe200000006ff */
[----:B------:R1:W-:Y:S01]  /*7510*/  STS.128 [R67], R52 ;  /* 0x0000003443007388 */ /* 0x0003e20000000c00 */
[----:B------:R-:W-:Y:S01]  /*7520*/  F2FP.BF16.F32.PACK_AB R8, R9, R8 ;  /* 0x000000080908723e */ /* 0x000fe200000010ff */
[C---:B------:R-:W-:Y:S01]  /*7530*/  FFMA R23, R49.reuse, R2, R23 ;  /* 0x0000000231177223 */ /* 0x040fe20000000017 */
[----:B------:R-:W-:Y:S01]  /*7540*/  LOP3.LUT R2, R70, 0xffff0000, RZ, 0xc0, !PT ;  /* 0xffff000046027812 */ /* 0x000fe200078ec0ff */
[----:B------:R-:W-:Y:S01]  /*7550*/  FFMA R20, R49, R0, R20 ;  /* 0x0000000031147223 */ /* 0x000fe20000000014 */
[----:B------:R-:W-:Y:S01]  /*7560*/  LOP3.LUT R0, R71, 0xffff0000, RZ, 0xc0, !PT ;  /* 0xffff000047007812 */ /* 0x000fe200078ec0ff */
[----:B------:R-:W-:Y:S01]  /*7570*/  FMUL R27, R47, R27 ;  /* 0x0000001b2f1b7220 */ /* 0x000fe20000400000 */
[----:B------:R-:W-:Y:S01]  /*7580*/  F2FP.BF16.F32.PACK_AB R9, R15, R10 ;  /* 0x0000000a0f09723e */ /* 0x000fe200000010ff */
[C---:B------:R-:W-:Y:S01]  /*7590*/  FFMA R21, R49.reuse, R2, R21 ;  /* 0x0000000231157223 */ /* 0x040fe20000000015 */
[C---:B------:R-:W-:Y:S01]  /*75a0*/  FFMA R22, R49.reuse, R3, R22 ;  /* 0x0000000331167223 */ /* 0x040fe20000000016 */
[----:B------:R-:W-:Y:S01]  /*75b0*/  FFMA R27, R49, R0, R27 ;  /* 0x00000000311b7223 */ /* 0x000fe2000000001b */
[C---:B------:R-:W-:Y:S01]  /*75c0*/  SHF.L.U32 R2, R76.reuse, 0x10, RZ ;  /* 0x000000104c027819 */ /* 0x040fe200000006ff */
[C---:B------:R-:W-:Y:S01]  /*75d0*/  FMUL R31, R47.reuse, R31 ;  /* 0x0000001f2f1f7220 */ /* 0x040fe20000400000 */
[----:B------:R-:W-:Y:S01]  /*75e0*/  LOP3.LUT R0, R76, 0xffff0000, RZ, 0xc0, !PT ;  /* 0xffff00004c007812 */ /* 0x000fe200078ec0ff */
[----:B------:R-:W-:Y:S01]  /*75f0*/  FMUL R35, R47, R35 ;  /* 0x000000232f237220 */ /* 0x000fe20000400000 */
[----:B------:R-:W-:Y:S01]  /*7600*/  SHF.L.U32 R3, R77, 0x10, RZ ;  /* 0x000000104d037819 */ /* 0x000fe200000006ff */
[----:B------:R-:W-:Y:S01]  /*7610*/  FFMA R24, R49, R2, R24 ;  /* 0x0000000231187223 */ /* 0x000fe20000000018 */
[----:B------:R-:W-:Y:S01]  /*7620*/  F2FP.BF16.F32.PACK_AB R10, R13, R12 ;  /* 0x0000000c0d0a723e */ /* 0x000fe200000010ff */
[----:B------:R-:W-:Y:S01]  /*7630*/  FFMA R25, R49, R0, R25 ;  /* 0x0000000031197223 */ /* 0x000fe20000000019 */
[----:B------:R-:W-:Y:S01]  /*7640*/  F2FP.BF16.F32.PACK_AB R11, R19, R14 ;  /* 0x0000000e130b723e */ /* 0x000fe200000010ff */
[----:B------:R-:W-:Y:S01]  /*7650*/  FFMA R26, R49, R3, R26 ;  /* 0x00000003311a7223 */ /* 0x000fe2000000001a */
[----:B------:R-:W-:Y:S02]  /*7660*/  LOP3.LUT R0, R77, 0xffff0000, RZ, 0xc0, !PT ;  /* 0xffff00004d007812 */ /* 0x000fe400078ec0ff */
[C---:B------:R-:W-:Y:S01]  /*7670*/  SHF.L.U32 R2, R78.reuse, 0x10, RZ ;  /* 0x000000104e027819 */ /* 0x040fe200000006ff */
[----:B------:R1:W-:Y:S01]  /*7680*/  STS.128 [R66+0x10], R8 ;  /* 0x0000100842007388 */ /* 0x0003e20000000c00 */
[----:B------:R-:W-:Y:S01]  /*7690*/  LOP3.LUT R3, R78, 0xffff0000, RZ, 0xc0, !PT ;  /* 0xffff00004e037812 */ /* 0x000fe200078ec0ff */
[----:B------:R-:W-:Y:S01]  /*76a0*/  FFMA R31, R49, R0, R31 ;  /* 0x00000000311f7223 */ /* 0x000fe2000000001f */
[----:B------:R-:W-:Y:S01]  /*76b0*/  SHF.L.U32 R4, R79, 0x10, RZ ;  /* 0x000000104f047819 */ /* 0x000fe200000006ff */
[----:B------:R-:W-:Y:S01]  /*76c0*/  FFMA R28, R49, R2, R28 ;  /* 0x00000002311c7223 */ /* 0x000fe2000000001c */
[----:B------:R-:W-:Y:S01]  /*76d0*/  F2FP.BF16.F32.PACK_AB R16, R17, R16 ;  /* 0x000000101110723e */ /* 0x000fe200000010ff */
[----:B------:R-:W-:Y:S01]  /*76e0*/  FFMA R29, R49, R3, R29 ;  /* 0x00000003311d7223 */ /* 0x000fe2000000001d */
[----:B------:R-:W-:Y:S01]  /*76f0*/  LOP3.LUT R5, R79, 0xffff0000, RZ, 0xc0, !PT ;  /* 0xffff00004f057812 */ /* 0x000fe200078ec0ff */
[----:B------:R-:W-:Y:S01]  /*7700*/  FFMA R30, R49, R4, R30 ;  /* 0x00000004311e7223 */ /* 0x000fe2000000001e */
[----:B------:R-:W-:Y:S02]  /*7710*/  F2FP.BF16.F32.PACK_AB R17, R23, R18 ;  /* 0x000000121711723e */ /* 0x000fe400000010ff */
[----:B------:R-:W-:Y:S01]  /*7720*/  F2FP.BF16.F32.PACK_AB R18, R21, R20 ;  /* 0x000000141512723e */ /* 0x000fe200000010ff */
[----:B------:R-:W-:Y:S01]  /*7730*/  FFMA R35, R49, R5, R35 ;  /* 0x0000000531237223 */ /* 0x000fe20000000023 */
[----:B------:R-:W-:Y:S02]  /*7740*/  F2FP.BF16.F32.PACK_AB R19, R27, R22 ;  /* 0x000000161b13723e */ /* 0x000fe400000010ff */
[----:B------:R-:W-:Y:S02]  /*7750*/  F2FP.BF16.F32.PACK_AB R24, R25, R24 ;  /* 0x000000181918723e */ /* 0x000fe400000010ff */
[----:B------:R-:W-:Y:S01]  /*7760*/  F2FP.BF16.F32.PACK_AB R25, R31, R26 ;  /* 0x0000001a1f19723e */ /* 0x000fe200000010ff */
[----:B------:R1:W-:Y:S01]  /*7770*/  STS.128 [R65+0x20], R16 ;  /* 0x0000201041007388 */ /* 0x0003e20000000c00 */
[----:B------:R-:W-:Y:S02]  /*7780*/  F2FP.BF16.F32.PACK_AB R26, R29, R28 ;  /* 0x0000001c1d1a723e */ /* 0x000fe400000010ff */
[----:B------:R-:W-:Y:S05]  /*7790*/  F2FP.BF16.F32.PACK_AB R27, R35, R30 ;  /* 0x0000001e231b723e */ /* 0x000fea00000010ff */
[----:B------:R1:W-:Y:S01]  /*77a0*/  STS.128 [R64+0x10], R24 ;  /* 0x0000101840007388 */ /* 0x0003e20000000c00 */
[----:B------:R-:W-:Y:S01]  /*77b0*/  @!PT LDS RZ, [RZ] ;  /* 0x00000000fffff984 */ /* 0x000fe20000000800 */
[----:B------:R-:W-:Y:S01]  /*77c0*/  @!PT LDS RZ, [RZ] ;  /* 0x00000000fffff984 */ /* 0x000fe20000000800 */
[----:B------:R-:W-:Y:S01]  /*77d0*/  @!PT LDS RZ, [RZ] ;  /* 0x00000000fffff984 */ /* 0x000fe20000000800 */
[----:B------:R-:W-:Y:S01]  /*77e0*/  @!PT LDS RZ, [RZ] ;  /* 0x00000000fffff984 */ /* 0x000fe20000000800 */
[----:B------:R2:W-:Y:S07]  /*77f0*/  MEMBAR.ALL.CTA ;  /* 0x0000000000007992 */ /* 0x0005ee0000008000 */
[----:B--2---:R-:W2:Y:S02]  /*7800*/  FENCE.VIEW.ASYNC.S ;  /* 0x00000000000073c6 */ /* 0x004ea40000000000 */
[----:B--2---:R-:W-:Y:S06]  /*7810*/  BAR.SYNC.DEFER_BLOCKING 0x1, 0x80 ;  /* 0x0042000000007b1d */ /* 0x004fec0000010000 */
[----:B------:R-:W-:Y:S05]  /*7820*/  @P0 BRA `(.L_x_106) ;  /* 0x00000000001c0947 */ /* 0x000fea0003800000 */
[----:B------:R-:W-:Y:S01]  /*7830*/  R2UR UR5, R72 ;  /* 0x00000000480572ca */ /* 0x000fe200000e0000 */
[----:B------:R-:W-:Y:S01]  /*7840*/  UIADD3 UR4, UP0, UPT, UR54, 0xa80, URZ ;  /* 0x00000a8036047890 */ /* 0x000fe2000ff1e0ff */
[----:B------:R-:W-:Y:S11]  /*7850*/  UMOV UR47, UR52 ;  /* 0x00000034002f7c82 */ /* 0x000ff60008000000 */
[----:B------:R-:W-:Y:S02]  /*7860*/  UIADD3 UR44, UPT, UPT, UR37, 0x200, UR5 ;  /* 0x00000200252c7890 */ /* 0x000fe4000fffe005 */
[----:B------:R-:W-:Y:S09]  /*7870*/  UIADD3.X UR5, UPT, UPT, URZ, UR55, URZ, UP0, !UPT ;  /* 0x00000037ff057290 */ /* 0x000ff200087fe4ff */
[----:B------:R2:W-:Y:S02]  /*7880*/  UTMASTG.3D [UR44], [UR4] ;  /* 0x0000002c040073b5 */ /* 0x0005e40008010000 */
[----:B--2---:R0:W-:Y:S02]  /*7890*/  UTMACMDFLUSH ;  /* 0x00000000000079b7 */ /* 0x0041e40000000000 */
.L_x_106:
[----:B------:R-:W-:Y:S05]  /*78a0*/  BSYNC.RECONVERGENT B0 ;  /* 0x0000000000007941 */ /* 0x000fea0003800200 */
.L_x_105:
[----:B------:R-:W-:Y:S01]  /*78b0*/  UIADD3 UR38, UPT, UPT, UR36, 0x1, URZ ;  /* 0x0000000124267890 */ /* 0x000fe2000fffe0ff */
[----:B------:R-:W-:Y:S03]  /*78c0*/  BSSY.RECONVERGENT B0, `(.L_x_107) ;  /* 0x0000005000007945 */ /* 0x000fe60003800200 */
[----:B------:R-:W-:Y:S04]  /*78d0*/  UISETP.NE.AND UP0, UPT, UR38, 0x3, UPT ;  /* 0x000000032600788c */ /* 0x000fe8000bf05270 */
[----:B------:R-:W-:Y:S01]  /*78e0*/  USEL UR39, UR38, URZ, UP0 ;  /* 0x000000ff26277287 */ /* 0x000fe20008000000 */
[----:B------:R-:W-:Y:S11]  /*78f0*/  @P0 BRA `(.L_x_108) ;  /* 0x0000000000040947 */ /* 0x000ff60003800000 */
[----:B------:R-:W-:Y:S04]  /*7900*/  DEPBAR.LE SB0, 0x1 ;  /* 0x000080400000791a */ /* 0x000fe80000000000 */
.L_x_108:
[----:B------:R-:W-:Y:S05]  /*7910*/  BSYNC.RECONVERGENT B0 ;  /* 0x0000000000007941 */ /* 0x000fea0003800200 */
.L_x_107:
[----:B------:R-:W-:Y:S01]  /*7920*/  BAR.SYNC.DEFER_BLOCKING 0x1, 0x80 ;  /* 0x0042000000007b1d */ /* 0x000fe20000010000 */
[----:B------:R-:W-:Y:S01]  /*7930*/  ISETP.NE.AND P1, PT, R104, RZ, PT ;  /* 0x000000ff6800720c */ /* 0x000fe20003f25270 */
[----:B------:R-:W-:Y:S01]  /*7940*/  UISETP.NE.AND UP0, UPT, UR41, URZ, UPT ;  /* 0x000000ff2900728c */ /* 0x000fe2000bf05270 */
[----:B------:R-:W-:Y:S11]  /*7950*/  LEA R2, R74, UR37, 0x3 ;  /* 0x000000254a027c11 */ /* 0x000ff6000f8e18ff */
[----:B------:R-:W-:Y:S01]  /*7960*/  @P1 SHF.L.U32 R3, R107, 0x1f, RZ ;  /* 0x0000001f6b031819 */ /* 0x000fe200000006ff */
[----:B------:R-:W-:Y:S06]  /*7970*/  BRA.U !UP0, `(.L_x_109) ;  /* 0x0000000108247547 */ /* 0x000fec000b800000 */
[----:B------:R-:W-:Y:S01]  /*7980*/  IMAD.U32 R4, RZ, RZ, UR40 ;  /* 0x00000028ff047e24 */ /* 0x000fe2000f8e00ff */
[----:B------:R-:W-:Y:S01]  /*7990*/  MOV R0, UR58 ;  /* 0x0000003a00007c02 */ /* 0x000fe20008000f00 */
[----:B------:R-:W-:Y:S03]  /*79a0*/  UIADD3 UR4, UPT, UPT, UR40, 0x1, URZ ;  /* 0x0000000128047890 */ /* 0x000fe6000fffe0ff */
[----:B------:R-:W-:Y:S01]  /*79b0*/  @P1 LEA R4, R4, UR37, 0x3 ;  /* 0x0000002504041c11 */ /* 0x000fe2000f8e18ff */
[----:B------:R-:W-:Y:S04]  /*79c0*/  UISETP.NE.AND UP0, UPT, UR4, 0x3, UPT ;  /* 0x000000030400788c */ /* 0x000fe8000bf05270 */
[----:B------:R-:W-:Y:S01]  /*79d0*/  @P1 VIADD R4, R4, 0x58 ;  /* 0x0000005804041836 */ /* 0x000fe20000000000 */
[----:B------:R-:W-:Y:S04]  /*79e0*/  USEL UR40, UR4, URZ, UP0 ;  /* 0x000000ff04287287 */ /* 0x000fe80008000000 */
[----:B------:R-:W-:Y:S04]  /*79f0*/  @P1 PRMT R0, R0, 0x654, R4 ;  /* 0x0000065400001816 */ /* 0x000fe80000000004 */
[----:B------:R2:W-:Y:S04]  /*7a00*/  @P1 SYNCS.ARRIVE.TRANS64.RED.A1T0 RZ, [R0+URZ], RZ ;  /* 0x000000ff00ff19a7 */ /* 0x0005e800081004ff */
.L_x_109:
[----:B------:R-:W4:Y:S01]  /*7a10*/  @P1 SYNCS.PHASECHK.TRANS64.TRYWAIT P0, [R2+URZ+0x40], R3 ;  /* 0x00004003020015a7 */ /* 0x000f2200080011ff */
[----:B------:R-:W-:Y:S01]  /*7a20*/  BSSY B1, `(.L_x_110) ;  /* 0x0000015000017945 */ /* 0x000fe20003800000 */
[----:B----4-:R-:W-:Y:S03]  /*7a30*/  @P1 SEL R75, RZ, 0x1, !P0 ;  /* 0x00000001ff4b1807 */ /* 0x010fe60004000000 */
[----:B------:R-:W-:Y:S05]  /*7a40*/  @!P1 BRA `(.L_x_111) ;  /* 0x0000000000489947 */ /* 0x000fea0003800000 */
[----:B------:R-:W-:Y:S01]  /*7a50*/  ISETP.NE.AND P1, PT, R108, RZ, PT ;  /* 0x000000ff6c00720c */ /* 0x000fe20003f25270 */
[----:B------:R-:W-:Y:S01]  /*7a60*/  BSSY B0, `(.L_x_112) ;  /* 0x000000a000007945 */ /* 0x000fe20003800000 */
[----:B------:R-:W-:Y:S11]  /*7a70*/  ISETP.NE.AND P0, PT, R75, RZ, PT ;  /* 0x000000ff4b00720c */ /* 0x000ff60003f05270 */
[----:B------:R-:W-:Y:S04]  /*7a80*/  @P1 IMAD R74, R74, 0x2000, R99 ;  /* 0x000020004a4a1824 */ /* 0x000fe800078e0263 */
[----:B------:R-:W-:Y:S01]  /*7a90*/  @P1 IMAD.IADD R4, R106, 0x1, R74 ;  /* 0x000000016a041824 */ /* 0x000fe200078e024a */
[----:B------:R-:W-:Y:S03]  /*7aa0*/  @P1 IADD3 R3, PT, PT, R105, R74, RZ ;  /* 0x0000004a69031210 */ /* 0x000fe60007ffe0ff */
[----:B--2---:R-:W-:Y:S01]  /*7ab0*/  @P1 IMAD.IADD R0, R98, 0x1, R4 ;  /* 0x0000000162001824 */ /* 0x004fe200078e0204 */
[----:B------:R-:W-:Y:S06]  /*7ac0*/  @P0 BRA `(.L_x_113) ;  /* 0x00000000000c0947 */ /* 0x000fec0003800000 */
[----:B------:R-:W-:Y:S04]  /*7ad0*/  SHF.L.U32 R107, R107, 0x1f, RZ ;  /* 0x0000001f6b6b7819 */ /* 0x000fe800000006ff */
[----:B------:R-:W2:Y:S02]  /*7ae0*/  SYNCS.PHASECHK.TRANS64.TRYWAIT P0, [R2+URZ+0x40], R107 ;  /* 0x0000406b020075a7 */ /* 0x000ea400080011ff */
[----:B--2---:R-:W-:Y:S05]  /*7af0*/  @!P0 BRA `(.L_x_114) ;  /* 0x0000001800008947 */ /* 0x004fea0003800000 */
.L_x_113:
[----:B------:R-:W-:Y:S05]  /*7b00*/  BSYNC B0 ;  /* 0x0000000000007941 */ /* 0x000fea0003800000 */
.L_x_112:
[----:B------:R-:W-:Y:S11]  /*7b10*/  ISETP.NE.AND P0, PT, R108, RZ, PT ;  /* 0x000000ff6c00720c */ /* 0x000ff60003f05270 */
[----:B------:R-:W-:Y:S02]  /*7b20*/  @!UPT UIADD3 URZ, UPT, UPT, URZ, URZ, URZ ;  /* 0x000000fffffff290 */ /* 0x000fe4000fffe0ff */
[----:B------:R4:W1:Y:S04]  /*7b30*/  @P0 LDS.128 R56, [R74] ;  /* 0x000000004a380984 */ /* 0x0008680000000c00 */
[----:B------:R4:W1:Y:S04]  /*7b40*/  @P0 LDS.128 R68, [R3+0x20] ;  /* 0x0000200003440984 */ /* 0x0008680000000c00 */
[----:B------:R4:W1:Y:S04]  /*7b50*/  @P0 LDS.128 R60, [R4+0x10] ;  /* 0x00001000043c0984 */ /* 0x0008680000000c00 */
[----:B------:R4:W1:Y:S02]  /*7b60*/  @P0 LDS.128 R76, [R0+0x10] ;  /* 0x00001000004c0984 */ /* 0x0008640000000c00 */
.L_x_111:
[----:B------:R-:W-:Y:S05]  /*7b70*/  BSYNC B1 ;  /* 0x0000000000017941 */ /* 0x000fea0003800000 */
.L_x_110:
[----:B--2-4-:R-:W-:Y:S05]  /*7b80*/  VIADD R0, R48, 0x20 ;  /* 0x0000002030007836 */ /* 0x014fea0000000000 */
[----:B------:R-:W-:Y:S04]  /*7b90*/  SHF.R.U32.HI R0, RZ, 0x15, R0 ;  /* 0x00000015ff007819 */ /* 0x000fe80000011600 */
[----:B------:R-:W-:Y:S11]  /*7ba0*/  LOP3.LUT P0, RZ, R0, 0x3, R92, 0x48, !PT ;  /* 0x0000000300ff7812 */ /* 0x000ff6000780485c */
[----:B------:R-:W-:Y:S02]  /*7bb0*/  @!UPT UIADD3 URZ, UPT, UPT, URZ, URZ, URZ ;  /* 0x000000fffffff290 */ /* 0x000fe4000fffe0ff */
[----:B------:R-:W-:Y:S05]  /*7bc0*/  @!P0 BRA `(.L_x_115) ;  /* 0x0000000000408947 */ /* 0x000fea0003800000 */
[----:B------:R-:W2:Y:S01]  /*7bd0*/  LDCU.64 UR8, c[0x4][0x70] ;  /* 0x01000e00ff0877ac */ /* 0x000ea20008000a00 */
[----:B------:R-:W-:Y:S01]  /*7be0*/  MOV R3, 0x0 ;  /* 0x0000000000037802 */ /* 0x000fe20000000f00 */
[----:B------:R-:W-:Y:S02]  /*7bf0*/  HFMA2 R12, -RZ, RZ, 0, 5.9604644775390625e-08 ;  /* 0x00000001ff0c7431 */ /* 0x000fe400000001ff */
[----:B-1----:R-:W-:Y:S02]  /*7c00*/  IMAD.MOV.U32 R8, RZ, RZ, 0x192 ;  /* 0x00000192ff087424 */ /* 0x002fe400078e00ff */
[----:B------:R-:W-:Y:S01]  /*7c10*/  IMAD.MOV.U32 R13, RZ, RZ, RZ ;  /* 0x000000ffff0d7224 */ /* 0x000fe200078e00ff */
[----:B------:R-:W1:Y:S01]  /*7c20*/  LDCU.64 UR6, c[0x4][0x78] ;  /* 0x01000f00ff0677ac */ /* 0x000e620008000a00 */
[----:B------:R-:W4:Y:S01]  /*7c30*/  LDC.64 R2, c[0x4][R3] ;  /* 0x0100000003027b82 */ /* 0x000f220000000a00 */
[----:B------:R-:W5:Y:S01]  /*7c40*/  LDCU.64 UR4, c[0x4][0x10] ;  /* 0x01000200ff0477ac */ /* 0x000f620008000a00 */
[----:B--2---:R-:W-:Y:S01]  /*7c50*/  MOV R5, UR9 ;  /* 0x0000000900057c02 */ /* 0x004fe20008000f00 */
[----:B------:R-:W-:Y:S01]  /*7c60*/  IMAD.U32 R4, RZ, RZ, UR8 ;  /* 0x00000008ff047e24 */ /* 0x000fe2000f8e00ff */
[----:B-1----:R-:W-:Y:S01]  /*7c70*/  MOV R7, UR7 ;  /* 0x0000000700077c02 */ /* 0x002fe20008000f00 */
[----:B------:R-:W-:Y:S01]  /*7c80*/  IMAD.U32 R6, RZ, RZ, UR6 ;  /* 0x00000006ff067e24 */ /* 0x000fe2000f8e00ff */
[----:B-----5:R-:W-:Y:S01]  /*7c90*/  MOV R11, UR5 ;  /* 0x00000005000b7c02 */ /* 0x020fe20008000f00 */
[----:B------:R-:W-:Y:S02]  /*7ca0*/  IMAD.U32 R10, RZ, RZ, UR4 ;  /* 0x00000004ff0a7e24 */ /* 0x000fe4000f8e00ff */
[----:B------:R-:W-:Y:S07]  /*7cb0*/  LEPC R20, `(.L_x_115) ;  /* 0x000000001014794e */ /* 0x000fee0000000000 */
[----:B---34-:R-:W-:Y:S05]  /*7cc0*/  CALL.ABS.NOINC R2 ;  /* 0x0000000002007343 */ /* 0x018fea0003c00000 */
.L_x_115:
[----:B------:R-:W-:Y:S01]  /*7cd0*/  ISETP.NE.AND P0, PT, R100, RZ, PT ;  /* 0x000000ff6400720c */ /* 0x000fe20003f05270 */
[----:B------:R-:W-:Y:S05]  /*7ce0*/  WARPSYNC.ALL ;  /* 0x0000000000007948 */ /* 0x000fea0003800000 */
[----:B------:R-:W-:Y:S01]  /*7cf0*/  R2UR UR4, R48 ;  /* 0x00000000300472ca */ /* 0x000fe200000e0000 */
[----:B------:R-:W-:Y:S01]  /*7d00*/  USHF.L.U32 UR6, UR39, 0xd, URZ ;  /* 0x0000000d27067899 */ /* 0x000fe200080006ff */
[----:B------:R-:W-:Y:S01]  /*7d10*/  R2UR UR5, R73 ;  /* 0x00000000490572ca */ /* 0x000fe200000e0000 */
[----:B------:R-:W-:Y:S01]  /*7d20*/  BSSY.RECONVERGENT B0, `(.L_x_116) ;  /* 0x000008e000007945 */ /* 0x000fe20003800200 */
[C---:B-1----:R-:W-:Y:S02]  /*7d30*/  SHF.L.U32 R0, R56.reuse, 0x10, RZ ;  /* 0x0000001038007819 */ /* 0x042fe400000006ff */
[----:B------:R-:W-:Y:S02]  /*7d40*/  LOP3.LUT R2, R56, 0xffff0000, RZ, 0xc0, !PT ;  /* 0xffff000038027812 */ /* 0x000fe400078ec0ff */
[C---:B------:R-:W-:Y:S02]  /*7d50*/  SHF.L.U32 R3, R57.reuse, 0x10, RZ ;  /* 0x0000001039037819 */ /* 0x040fe400000006ff */
[----:B------:R-:W-:Y:S02]  /*7d60*/  LOP3.LUT R48, R57, 0xffff0000, RZ, 0xc0, !PT ;  /* 0xffff000039307812 */ /* 0x000fe400078ec0ff */
[C---:B------:R-:W-:Y:S01]  /*7d70*/  SHF.L.U32 R50, R58.reuse, 0x10, RZ ;  /* 0x000000103a327819 */ /* 0x040fe200000006ff */
[----:B------:R-:W1:Y:S01]  /*7d80*/  LDTM.x32 R4, tmem[UR4+0x20] ;  /* 0x00002004000479ee */ /* 0x000e6200082c0000 */
[----:B------:R-:W-:Y:S01]  /*7d90*/  LOP3.LUT R51, R58, 0xffff0000, RZ, 0xc0, !PT ;  /* 0xffff00003a337812 */ /* 0x000fe200078ec0ff */
[----:B------:R-:W-:Y:S01]  /*7da0*/  NOP ;  /* 0x0000000000007918 */ /* 0x000fe20000000000 */
[C---:B------:R-:W-:Y:S01]  /*7db0*/  SHF.L.U32 R52, R59.reuse, 0x10, RZ ;  /* 0x000000103b347819 */ /* 0x040fe200000006ff */
[----:B------:R-:W-:Y:S01]  /*7dc0*/  UIADD3 UR4, UPT, UPT, UR5, 0xb0, URZ ;  /* 0x000000b005047890 */ /* 0x000fe2000fffe0ff */
[----:B------:R-:W-:Y:S02]  /*7dd0*/  LOP3.LUT R53, R59, 0xffff0000, RZ, 0xc0, !PT ;  /* 0xffff00003b357812 */ /* 0x000fe400078ec0ff */
[C---:B------:R-:W-:Y:S01]  /*7de0*/  SHF.L.U32 R54, R60.reuse, 0x10, RZ ;  /* 0x000000103c367819 */ /* 0x040fe200000006ff */
[----:B------:R-:W-:Y:S01]  /*7df0*/  UPRMT UR4, UR58, 0x654, UR4 ;  /* 0x000006543a047896 */ /* 0x000fe20008000004 */
[----:B------:R-:W-:Y:S02]  /*7e00*/  LOP3.LUT R55, R60, 0xffff0000, RZ, 0xc0, !PT ;  /* 0xffff00003c377812 */ /* 0x000fe400078ec0ff */
[C---:B------:R-:W-:Y:S02]  /*7e10*/  SHF.L.U32 R56, R61.reuse, 0x10, RZ ;  /* 0x000000103d387819 */ /* 0x040fe400000006ff */
[----:B------:R-:W-:Y:S02]  /*7e20*/  LOP3.LUT R57, R61, 0xffff0000, RZ, 0xc0, !PT ;  /* 0xffff00003d397812 */ /* 0x000fe400078ec0ff */
[C---:B------:R-:W-:Y:S02]  /*7e30*/  SHF.L.U32 R58, R62.reuse, 0x10, RZ ;  /* 0x000000103e3a7819 */ /* 0x040fe400000006ff */
[----:B------:R-:W-:Y:S01]  /*7e40*/  LOP3.LUT R59, R62, 0xffff0000, RZ, 0xc0, !PT ;  /* 0xffff00003e3b7812 */ /* 0x000fe200078ec0ff */
[----:B-1----:R-:W-:Y:S01]  /*7e50*/  SYNCS.ARRIVE.TRANS64.RED.A1T0 RZ, [UR4], RZ ;  /* 0x000000ffffff79a7 */ /* 0x002fe20008100404 */
[C---:B------:R-:W-:Y:S02]  /*7e60*/  SHF.L.U32 R60, R63.reuse, 0x10, RZ ;  /* 0x000000103f3c7819 */ /* 0x040fe400000006ff */
[----:B------:R-:W-:Y:S02]  /*7e70*/  LOP3.LUT R61, R63, 0xffff0000, RZ, 0xc0, !PT ;  /* 0xffff00003f3d7812 */ /* 0x000fe400078ec0ff */
[C---:B------:R-:W-:Y:S01]  /*7e80*/  SHF.L.U32 R62, R68.reuse, 0x10, RZ ;  /* 0x00000010443e7819 */ /* 0x040fe200000006ff */
[C---:B------:R-:W-:Y:S01]  /*7e90*/  FMUL R4, R47.reuse, R4 ;  /* 0x000000042f047220 */ /* 0x040fe20000400000 */
[----:B------:R-:W-:Y:S01]  /*7ea0*/  LOP3.LUT R63, R68, 0xffff0000, RZ, 0xc0, !PT ;  /* 0xffff0000443f7812 */ /* 0x000fe200078ec0ff */
[----:B------:R-:W-:Y:S01]  /*7eb0*/  FMUL R5, R47, R5 ;  /* 0x000000052f057220 */ /* 0x000fe20000400000 */
[----:B---3--:R-:W-:Y:S01]  /*7ec0*/  SHF.L.U32 R64, R69, 0x10, RZ ;  /* 0x0000001045407819 */ /* 0x008fe200000006ff */
[----:B------:R-:W-:Y:S01]  /*7ed0*/  FMUL R6, R47, R6 ;  /* 0x000000062f067220 */ /* 0x000fe20000400000 */
[----:B------:R-:W-:Y:S01]  /*7ee0*/  LOP3.LUT R65, R69, 0xffff0000, RZ, 0xc0, !PT ;  /* 0xffff000045417812 */ /* 0x000fe200078ec0ff */
[----:B------:R-:W-:Y:S01]  /*7ef0*/  FMUL R7, R47, R7 ;  /* 0x000000072f077220 */ /* 0x000fe20000400000 */
[----:B------:R-:W-:Y:S01]  /*7f00*/  SHF.L.U32 R66, R70, 0x10, RZ ;  /* 0x0000001046427819 */ /* 0x000fe200000006ff */
[----:B------:R-:W-:Y:S01]  /*7f10*/  FFMA R4, R49, R0, R4 ;  /* 0x0000000031047223 */ /* 0x000fe20000000004 */
[C---:B------:R-:W-:Y:S01]  /*7f20*/  SHF.L.U32 R74, R78.reuse, 0x10, RZ ;  /* 0x000000104e4a7819 */ /* 0x040fe200000006ff */
[----:B------:R-:W-:Y:S01]  /*7f30*/  FMUL R8, R47, R8 ;  /* 0x000000082f087220 */ /* 0x000fe20000400000 */
[----:B------:R-:W-:Y:S01]  /*7f40*/  LOP3.LUT R75, R78, 0xffff0000, RZ, 0xc0, !PT ;  /* 0xffff00004e4b7812 */ /* 0x000fe200078ec0ff */
[C---:B------:R-:W-:Y:S01]  /*7f50*/  FFMA R5, R49.reuse, R2, R5 ;  /* 0x0000000231057223 */ /* 0x040fe20000000005 */
[----:B------:R-:W-:Y:S01]  /*7f60*/  LOP3.LUT R67, R70, 0xffff0000, RZ, 0xc0, !PT ;  /* 0xffff000046437812 */ /* 0x000fe200078ec0ff */
[C---:B------:R-:W-:Y:S01]  /*7f70*/  FFMA R6, R49.reuse, R3, R6 ;  /* 0x0000000331067223 */ /* 0x040fe20000000006 */
[----:B------:R-:W-:Y:S01]  /*7f80*/  FFMA R7, R49, R48, R7 ;  /* 0x0000003031077223 */ /* 0x000fe20000000007 */
[----:B------:R-:W-:Y:S01]  /*7f90*/  IADD3 R78, PT, PT, R99, UR6, RZ ;  /* 0x00000006634e7c10 */ /* 0x000fe2000fffe0ff */
[----:B------:R-:W-:Y:S01]  /*7fa0*/  FFMA R8, R49, R50, R8 ;  /* 0x0000003231087223 */ /* 0x000fe20000000008 */
[----:B------:R-:W-:Y:S01]  /*7fb0*/  F2FP.BF16.F32.PACK_AB R4, R5, R4 ;  /* 0x000000040504723e */ /* 0x000fe200000010ff */
[----:B------:R-:W-:Y:S01]  /*7fc0*/  FMUL R9, R47, R9 ;  /* 0x000000092f097220 */ /* 0x000fe20000400000 */
[----:B------:R-:W-:Y:S01]  /*7fd0*/  F2FP.BF16.F32.PACK_AB R5, R7, R6 ;  /* 0x000000060705723e */ /* 0x000fe200000010ff */
[----:B------:R-:W-:Y:S01]  /*7fe0*/  FMUL R0, R47, R10 ;  /* 0x0000000a2f007220 */ /* 0x000fe20000400000 */
[-C--:B------:R-:W-:Y:S01]  /*7ff0*/  IADD3 R106, PT, PT, R106, R78.reuse, RZ ;  /* 0x0000004e6a6a7210 */ /* 0x080fe20007ffe0ff */
[----:B------:R-:W-:Y:S01]  /*8000*/  FFMA R9, R49, R51, R9 ;  /* 0x0000003331097223 */ /* 0x000fe20000000009 */
[----:B------:R-:W-:Y:S01]  /*8010*/  IADD3 R105, PT, PT, R105, R78, RZ ;  /* 0x0000004e69697210 */ /* 0x000fe20007ffe0ff */
[----:B------:R-:W-:Y:S01]  /*8020*/  FFMA R0, R49, R52, R0 ;  /* 0x0000003431007223 */ /* 0x000fe20000000000 */
[C---:B------:R-:W-:Y:S01]  /*8030*/  FMUL R2, R47.reuse, R11 ;  /* 0x0000000b2f027220 */ /* 0x040fe20000400000 */
[----:B------:R-:W-:Y:S01]  /*8040*/  FMUL R3, R47, R12 ;  /* 0x0000000c2f037220 */ /* 0x000fe20000400000 */
[----:B------:R-:W-:Y:S01]  /*8050*/  F2FP.BF16.F32.PACK_AB R6, R9, R8 ;  /* 0x000000080906723e */ /* 0x000fe200000010ff */
[----:B------:R-:W-:Y:S01]  /*8060*/  FMUL R10, R47, R13 ;  /* 0x0000000d2f0a7220 */ /* 0x000fe20000400000 */
[C---:B------:R-:W-:Y:S01]  /*8070*/  FFMA R2, R49.reuse, R53, R2 ;  /* 0x0000003531027223 */ /* 0x040fe20000000002 */
[----:B------:R-:W-:Y:S01]  /*8080*/  FFMA R3, R49, R54, R3 ;  /* 0x0000003631037223 */ /* 0x000fe20000000003 */
[----:B------:R-:W-:Y:S01]  /*8090*/  FMUL R11, R47, R14 ;  /* 0x0000000e2f0b7220 */ /* 0x000fe20000400000 */
[----:B------:R-:W-:Y:S01]  /*80a0*/  FFMA R10, R49, R55, R10 ;  /* 0x00000037310a7223 */ /* 0x000fe2000000000a */
[C---:B------:R-:W-:Y:S01]  /*80b0*/  FMUL R15, R47.reuse, R15 ;  /* 0x0000000f2f0f7220 */ /* 0x040fe20000400000 */
[C---:B------:R-:W-:Y:S01]  /*80c0*/  FMUL R12, R47.reuse, R16 ;  /* 0x000000102f0c7220 */ /* 0x040fe20000400000 */
[----:B------:R-:W-:Y:S01]  /*80d0*/  FMUL R13, R47, R17 ;  /* 0x000000112f0d7220 */ /* 0x000fe20000400000 */
[----:B------:R-:W-:Y:S01]  /*80e0*/  FFMA R11, R49, R56, R11 ;  /* 0x00000038310b7223 */ /* 0x000fe2000000000b */
[----:B------:R-:W-:Y:S01]  /*80f0*/  FMUL R14, R47, R18 ;  /* 0x000000122f0e7220 */ /* 0x000fe20000400000 */
[----:B------:R-:W-:Y:S01]  /*8100*/  FFMA R15, R49, R57, R15 ;  /* 0x00000039310f7223 */ /* 0x000fe2000000000f */
[----:B------:R-:W-:Y:S01]  /*8110*/  FMUL R19, R47, R19 ;  /* 0x000000132f137220 */ /* 0x000fe20000400000 */
[----:B------:R-:W-:Y:S01]  /*8120*/  F2FP.BF16.F32.PACK_AB R7, R2, R0 ;  /* 0x000000000207723e */ /* 0x000fe200000010ff */
[----:B------:R-:W-:Y:S01]  /*8130*/  FFMA R12, R49, R58, R12 ;  /* 0x0000003a310c7223 */ /* 0x000fe2000000000c */
[----:B------:R-:W-:Y:S01]  /*8140*/  FMUL R16, R47, R20 ;  /* 0x000000142f107220 */ /* 0x000fe20000400000 */
[----:B------:R-:W-:Y:S01]  /*8150*/  FFMA R13, R49, R59, R13 ;  /* 0x0000003b310d7223 */ /* 0x000fe2000000000d */
[----:B------:R-:W-:Y:S01]  /*8160*/  FMUL R17, R47, R21 ;  /* 0x000000152f117220 */ /* 0x000fe20000400000 */
[----:B------:R1:W-:Y:S01]  /*8170*/  STS.128 [R99+UR6], R4 ;  /* 0x0000000463007988 */ /* 0x0003e20008000c06 */
[----:B------:R-:W-:Y:S01]  /*8180*/  SHF.L.U32 R68, R71, 0x10, RZ ;  /* 0x0000001047447819 */ /* 0x000fe200000006ff */
[----:B------:R-:W-:Y:S01]  /*8190*/  FFMA R14, R49, R60, R14 ;  /* 0x0000003c310e7223 */ /* 0x000fe2000000000e */
[----:B------:R-:W-:Y:S01]  /*81a0*/  LOP3.LUT R69, R71, 0xffff0000, RZ, 0xc0, !PT ;  /* 0xffff000047457812 */ /* 0x000fe200078ec0ff */
[----:B------:R-:W-:Y:S01]  /*81b0*/  FMUL R18, R47, R22 ;  /* 0x000000162f127220 */ /* 0x000fe20000400000 */
[----:B------:R-:W-:Y:S01]  /*81c0*/  SHF.L.U32 R70, R76, 0x10, RZ ;  /* 0x000000104c467819 */ /* 0x000fe200000006ff */
[----:B------:R-:W-:Y:S01]  /*81d0*/  FFMA R19, R49, R61, R19 ;  /* 0x0000003d31137223 */ /* 0x000fe20000000013 */
[----:B------:R-:W-:Y:S01]  /*81e0*/  FMUL R23, R47, R23 ;  /* 0x000000172f177220 */ /* 0x000fe20000400000 */
[----:B------:R-:W-:Y:S01]  /*81f0*/  FFMA R16, R49, R62, R16 ;  /* 0x0000003e31107223 */ /* 0x000fe20000000010 */
[----:B------:R-:W-:Y:S01]  /*8200*/  FMUL R20, R47, R24 ;  /* 0x000000182f147220 */ /* 0x000fe20000400000 */
[----:B------:R-:W-:Y:S01]  /*8210*/  FFMA R17, R49, R63, R17 ;  /* 0x0000003f31117223 */ /* 0x000fe20000000011 */
[----:B------:R-:W-:Y:S01]  /*8220*/  FMUL R21, R47, R25 ;  /* 0x000000192f157220 */ /* 0x000fe20000400000 */
[----:B------:R-:W-:Y:S01]  /*8230*/  FFMA R18, R49, R64, R18 ;  /* 0x0000004031127223 */ /* 0x000fe20000000012 */
[----:B------:R-:W-:Y:S01]  /*8240*/  FMUL R22, R47, R26 ;  /* 0x0000001a2f167220 */ /* 0x000fe20000400000 */
[----:B------:R-:W-:Y:S01]  /*8250*/  F2FP.BF16.F32.PACK_AB R8, R10, R3 ;  /* 0x000000030a08723e */ /* 0x000fe200000010ff */
[----:B------:R-:W-:Y:S01]  /*8260*/  FFMA R23, R49, R65, R23 ;  /* 0x0000004131177223 */ /* 0x000fe20000000017 */
[----:B------:R-:W-:Y:S01]  /*8270*/  F2FP.BF16.F32.PACK_AB R9, R15, R11 ;  /* 0x0000000b0f09723e */ /* 0x000fe200000010ff */
[----:B------:R-:W-:Y:S01]  /*8280*/  FMUL R27, R47, R27 ;  /* 0x0000001b2f1b7220 */ /* 0x000fe20000400000 */
[----:B------:R-:W-:Y:S01]  /*8290*/  F2FP.BF16.F32.PACK_AB R10, R13, R12 ;  /* 0x0000000c0d0a723e */ /* 0x000fe200000010ff */
[----:B------:R-:W-:Y:S01]  /*82a0*/  FFMA R20, R49, R66, R20 ;  /* 0x0000004231147223 */ /* 0x000fe20000000014 */
[----:B------:R-:W-:Y:S01]  /*82b0*/  F2FP.BF16.F32.PACK_AB R11, R19, R14 ;  /* 0x0000000e130b723e */ /* 0x000fe200000010ff */
[----:B------:R-:W-:Y:S01]  /*82c0*/  FMUL R24, R47, R28 ;  /* 0x0000001c2f187220 */ /* 0x000fe20000400000 */
[----:B------:R-:W-:Y:S01]  /*82d0*/  LOP3.LUT R71, R76, 0xffff0000, RZ, 0xc0, !PT ;  /* 0xffff00004c477812 */ /* 0x000fe200078ec0ff */
[----:B------:R-:W-:Y:S01]  /*82e0*/  FFMA R21, R49, R67, R21 ;  /* 0x0000004331157223 */ /* 0x000fe20000000015 */
[----:B------:R-:W-:Y:S01]  /*82f0*/  SHF.L.U32 R72, R77, 0x10, RZ ;  /* 0x000000104d487819 */ /* 0x000fe200000006ff */
[----:B------:R1:W-:Y:S01]  /*8300*/  STS.128 [R106+0x10], R8 ;  /* 0x000010086a007388 */ /* 0x0003e20000000c00 */
[----:B------:R-:W-:Y:S01]  /*8310*/  FMUL R25, R47, R29 ;  /* 0x0000001d2f197220 */ /* 0x000fe20000400000 */
[----:B------:R-:W-:Y:S01]  /*8320*/  FFMA R22, R49, R68, R22 ;  /* 0x0000004431167223 */ /* 0x000fe20000000016 */
[----:B------:R-:W-:Y:S01]  /*8330*/  LOP3.LUT R73, R77, 0xffff0000, RZ, 0xc0, !PT ;  /* 0xffff00004d497812 */ /* 0x000fe200078ec0ff */
[----:B------:R-:W-:Y:S01]  /*8340*/  FMUL R26, R47, R30 ;  /* 0x0000001e2f1a7220 */ /* 0x000fe20000400000 */
[----:B------:R-:W-:Y:S01]  /*8350*/  FFMA R27, R49, R69, R27 ;  /* 0x00000045311b7223 */ /* 0x000fe2000000001b */
[----:B------:R-:W-:Y:S01]  /*8360*/  FMUL R31, R47, R31 ;  /* 0x0000001f2f1f7220 */ /* 0x000fe20000400000 */
[----:B------:R-:W-:Y:S01]  /*8370*/  FFMA R24, R49, R70, R24 ;  /* 0x0000004631187223 */ /* 0x000fe20000000018 */
[----:B------:R-:W-:Y:S01]  /*8380*/  FMUL R28, R47, R32 ;  /* 0x000000202f1c7220 */ /* 0x000fe20000400000 */
[----:B------:R-:W-:Y:S01]  /*8390*/  FFMA R25, R49, R71, R25 ;  /* 0x0000004731197223 */ /* 0x000fe20000000019 */
[----:B------:R-:W-:Y:S01]  /*83a0*/  SHF.L.U32 R76, R79, 0x10, RZ ;  /* 0x000000104f4c7819 */ /* 0x000fe200000006ff */
[----:B------:R-:W-:Y:S01]  /*83b0*/  FMUL R29, R47, R33 ;  /* 0x000000212f1d7220 */ /* 0x000fe20000400000 */
[----:B------:R-:W-:Y:S01]  /*83c0*/  F2FP.BF16.F32.PACK_AB R16, R17, R16 ;  /* 0x000000101110723e */ /* 0x000fe200000010ff */
[----:B------:R-:W-:Y:S01]  /*83d0*/  FFMA R26, R49, R72, R26 ;  /* 0x00000048311a7223 */ /* 0x000fe2000000001a */
[----:B------:R-:W-:Y:S01]  /*83e0*/  LOP3.LUT R77, R79, 0xffff0000, RZ, 0xc0, !PT ;  /* 0xffff00004f4d7812 */ /* 0x000fe200078ec0ff */
[----:B------:R-:W-:Y:S01]  /*83f0*/  FMUL R30, R47, R34 ;  /* 0x000000222f1e7220 */ /* 0x000fe20000400000 */
[----:B------:R-:W-:Y:S01]  /*8400*/  F2FP.BF16.F32.PACK_AB R17, R23, R18 ;  /* 0x000000121711723e */ /* 0x000fe200000010ff */
[----:B------:R-:W-:Y:S01]  /*8410*/  FFMA R31, R49, R73, R31 ;  /* 0x00000049311f7223 */ /* 0x000fe2000000001f */
[----:B------:R-:W-:Y:S01]  /*8420*/  FMUL R35, R47, R35 ;  /* 0x000000232f237220 */ /* 0x000fe20000400000 */
[----:B------:R-:W-:Y:S01]  /*8430*/  F2FP.BF16.F32.PACK_AB R18, R21, R20 ;  /* 0x000000141512723e */ /* 0x000fe200000010ff */
[----:B------:R-:W-:Y:S01]  /*8440*/  FFMA R28, R49, R74, R28 ;  /* 0x0000004a311c7223 */ /* 0x000fe2000000001c */
[----:B------:R-:W-:Y:S01]  /*8450*/  F2FP.BF16.F32.PACK_AB R19, R27, R22 ;  /* 0x000000161b13723e */ /* 0x000fe200000010ff */
[C---:B------:R-:W-:Y:S01]  /*8460*/  FFMA R29, R49.reuse, R75, R29 ;  /* 0x0000004b311d7223 */ /* 0x040fe2000000001d */
[C---:B------:R-:W-:Y:S01]  /*8470*/  FFMA R30, R49.reuse, R76, R30 ;  /* 0x0000004c311e7223 */ /* 0x040fe2000000001e */
[----:B------:R-:W-:Y:S01]  /*8480*/  FFMA R35, R49, R77, R35 ;  /* 0x0000004d31237223 */ /* 0x000fe20000000023 */
[----:B------:R-:W-:Y:S01]  /*8490*/  F2FP.BF16.F32.PACK_AB R24, R25, R24 ;  /* 0x000000181918723e */ /* 0x000fe200000010ff */
[----:B------:R1:W-:Y:S01]  /*84a0*/  STS.128 [R105+0x20], R16 ;  /* 0x0000201069007388 */ /* 0x0003e20000000c00 */
[----:B------:R-:W-:Y:S02]  /*84b0*/  F2FP.BF16.F32.PACK_AB R25, R31, R26 ;  /* 0x0000001a1f19723e */ /* 0x000fe400000010ff */
[----:B------:R-:W-:Y:S02]  /*84c0*/  F2FP.BF16.F32.PACK_AB R26, R29, R28 ;  /* 0x0000001c1d1a723e */ /* 0x000fe400000010ff */
[----:B------:R-:W-:Y:S02]  /*84d0*/  F2FP.BF16.F32.PACK_AB R27, R35, R30 ;  /* 0x0000001e231b723e */ /* 0x000fe400000010ff */
[----:B------:R-:W-:Y:S05]  /*84e0*/  IADD3 R0, PT, PT, R98, R106, RZ ;  /* 0x0000006a62007210 */ /* 0x000fea0007ffe0ff */
        /* <DEDUP_REMOVED lines=9> */
[----:B------:R-:W-:Y:S02]  /*8580*/  UIADD3 UR4, UP0, UPT, UR54, 0xa80, URZ ;  /* 0x00000a8036047890 */ /* 0x000fe4000ff1e0ff */
[----:B------:R-:W-:Y:S02]  /*8590*/  UIADD3 UR9, UPT, UPT, UR45, 0x20, URZ ;  /* 0x000000202d097890 */ /* 0x000fe4000fffe0ff */
[----:B------:R-:W-:Y:S02]  /*85a0*/  UIADD3 UR8, UPT, UPT, UR37, 0x200, UR6 ;  /* 0x0000020025087890 */ /* 0x000fe4000fffe006 */
[----:B------:R-:W-:Y:S01]  /*85b0*/  UIADD3.X UR5, UPT, UPT, URZ, UR55, URZ, UP0, !UPT ;  /* 0x00000037ff057290 */ /* 0x000fe200087fe4ff */
[----:B------:R-:W-:Y:S01]  /*85c0*/  UMOV UR10, UR46 ;  /* 0x0000002e000a7c82 */ /* 0x000fe20008000000 */
[----:B------:R-:W-:Y:S07]  /*85d0*/  UMOV UR11, UR52 ;  /* 0x00000034000b7c82 */ /* 0x000fee0008000000 */
[----:B------:R2:W-:Y:S02]  /*85e0*/  UTMASTG.3D [UR8], [UR4] ;  /* 0x00000008040073b5 */ /* 0x0005e40008010000 */
[----:B--2---:R0:W-:Y:S02]  /*85f0*/  UTMACMDFLUSH ;  /* 0x00000000000079b7 */ /* 0x0041e40000000000 */
.L_x_117:
[----:B------:R-:W-:Y:S05]  /*8600*/  BSYNC.RECONVERGENT B0 ;  /* 0x0000000000007941 */ /* 0x000fea0003800200 */
.L_x_116:
[----:B------:R-:W-:Y:S01]  /*8610*/  UIADD3 UR4, UPT, UPT, UR39, 0x1, URZ ;  /* 0x0000000127047890 */ /* 0x000fe2000fffe0ff */
[----:B------:R-:W-:Y:S03]  /*8620*/  BSSY.RECONVERGENT B0, `(.L_x_118) ;  /* 0x0000008000007945 */ /* 0x000fe60003800200 */
[----:B------:R-:W-:Y:S04]  /*8630*/  UISETP.NE.AND UP0, UPT, UR4, 0x3, UPT ;  /* 0x000000030400788c */ /* 0x000fe8000bf05270 */
[----:B------:R-:W-:Y:S02]  /*8640*/  UISETP.EQ.XOR UP1, UPT, UR38, 0x3, !UP0 ;  /* 0x000000032600788c */ /* 0x000fe4000c722a70 */
[----:B------:R-:W-:Y:S02]  /*8650*/  USEL UR36, UR4, URZ, UP0 ;  /* 0x000000ff04247287 */ /* 0x000fe40008000000 */
[----:B------:R-:W-:Y:S04]  /*8660*/  USEL UR5, URZ, 0x1, !UP1 ;  /* 0x00000001ff057887 */ /* 0x000fe8000c800000 */
[----:B------:R-:W-:Y:S01]  /*8670*/  ULOP3.LUT UR42, UR42, UR5, URZ, 0x3c, !UPT ;  /* 0x000000052a2a7292 */ /* 0x000fe2000f8e3cff */
[----:B------:R-:W-:Y:S11]  /*8680*/  @P0 BRA `(.L_x_119) ;  /* 0x0000000000040947 */ /* 0x000ff60003800000 */
[----:B------:R-:W-:Y:S04]  /*8690*/  DEPBAR.LE SB0, 0x1 ;  /* 0x000080400000791a */ /* 0x000fe80000000000 */
.L_x_119:
[----:B------:R-:W-:Y:S05]  /*86a0*/  BSYNC.RECONVERGENT B0 ;  /* 0x0000000000007941 */ /* 0x000fea0003800200 */
.L_x_118:
[----:B------:R-:W-:Y:S01]  /*86b0*/  BAR.SYNC.DEFER_BLOCKING 0x1, 0x80 ;  /* 0x0042000000007b1d */ /* 0x000fe20000010000 */
[----:B------:R-:W-:Y:S01]  /*86c0*/  UISETP.NE.AND UP0, UPT, UR41, -0x2, UPT ;  /* 0xfffffffe2900788c */ /* 0x000fe2000bf05270 */
[----:B------:R-:W-:Y:S08]  /*86d0*/  IADD3 R45, PT, PT, R45, 0x1, RZ ;  /* 0x000000012d2d7810 */ /* 0x000ff00007ffe0ff */
[----:B------:R-:W-:Y:S05]  /*86e0*/  BRA.U !UP0, `(.L_x_120) ;  /* 0x0000000108287547 */ /* 0x000fea000b800000 */
[----:B------:R-:W-:Y:S01]  /*86f0*/  ISETP.NE.AND P0, PT, R104, RZ, PT ;  /* 0x000000ff6800720c */ /* 0x000fe20003f05270 */
[----:B------:R-:W-:Y:S01]  /*8700*/  IMAD.U32 R2, RZ, RZ, UR40 ;  /* 0x00000028ff027e24 */ /* 0x000fe2000f8e00ff */
[----:B------:R-:W-:Y:S01]  /*8710*/  UIADD3 UR4, UPT, UPT, UR40, 0x1, URZ ;  /* 0x0000000128047890 */ /* 0x000fe2000fffe0ff */
[----:B-1----:R-:W-:Y:S03]  /*8720*/  IMAD.U32 R0, RZ, RZ, UR58 ;  /* 0x0000003aff007e24 */ /* 0x002fe6000f8e00ff */
[----:B------:R-:W-:Y:S04]  /*8730*/  UISETP.NE.AND UP0, UPT, UR4, 0x3, UPT ;  /* 0x000000030400788c */ /* 0x000fe8000bf05270 */
[----:B------:R-:W-:Y:S03]  /*8740*/  USEL UR40, UR4, URZ, UP0 ;  /* 0x000000ff04287287 */ /* 0x000fe60008000000 */
[----:B------:R-:W-:Y:S05]  /*8750*/  @P0 LEA R2, R2, UR37, 0x3 ;  /* 0x0000002502020c11 */ /* 0x000fea000f8e18ff */
[----:B------:R-:W-:Y:S05]  /*8760*/  @P0 VIADD R2, R2, 0x58 ;  /* 0x0000005802020836 */ /* 0x000fea0000000000 */
[----:B------:R-:W-:Y:S04]  /*8770*/  @P0 PRMT R0, R0, 0x654, R2 ;  /* 0x0000065400000816 */ /* 0x000fe80000000002 */
[----:B------:R2:W-:Y:S03]  /*8780*/  @P0 SYNCS.ARRIVE.TRANS64.RED.A1T0 RZ, [R0+URZ], RZ ;  /* 0x000000ff00ff09a7 */ /* 0x0005e600081004ff */
.L_x_120:
[----:B------:R-:W-:Y:S01]  /*8790*/  ISETP.NE.AND P2, PT, R101, RZ, PT ;  /* 0x000000ff6500720c */ /* 0x000fe20003f45270 */
[----:B-12---:R-:W-:Y:S01]  /*87a0*/  IMAD.IADD R0, R44, 0x1, R87 ;  /* 0x000000012c007824 */ /* 0x006fe200078e0257 */
[----:B------:R-:W-:Y:S01]  /*87b0*/  ISETP.NE.AND P0, PT, R103, 0x2, PT ;  /* 0x000000026700780c */ /* 0x000fe20003f05270 */
[----:B------:R-:W-:Y:S01]  /*87c0*/  UIADD3 UR41, UPT, UPT, UR41, 0x2, URZ ;  /* 0x0000000229297890 */ /* 0x000fe2000fffe0ff */
[----:B------:R-:W-:Y:S01]  /*87d0*/  ISETP.NE.AND P1, PT, R45, 0x2, PT ;  /* 0x000000022d00780c */ /* 0x000fe20003f25270 */
[----:B------:R-:W-:Y:S01]  /*87e0*/  IMAD.IADD R24, R43, 0x1, R86 ;  /* 0x000000012b187824 */ /* 0x000fe200078e0256 */
[----:B------:R-:W-:Y:S02]  /*87f0*/  R2UR UR20, R0 ;  /* 0x00000000001472ca */ /* 0x000fe400000e0000 */
[----:B------:R-:W-:Y:S02]  /*8800*/  SEL R2, RZ, 0x1, P0 ;  /* 0x00000001ff027807 */ /* 0x000fe40000000000 */
[----:B------:R-:W-:Y:S02]  /*8810*/  SEL R0, RZ, 0x1, P1 ;  /* 0x00000001ff007807 */ /* 0x000fe40000800000 */
[----:B------:R-:W-:Y:S02]  /*8820*/  LOP3.LUT R96, R96, R2, RZ, 0x3c, !PT ;  /* 0x0000000260607212 */ /* 0x000fe400078e3cff */
[----:B------:R-:W-:Y:S02]  /*8830*/  @P2 R2UR UR52, R95 ;  /* 0x000000005f3422ca */ /* 0x000fe400000e0000 */
[----:B------:R-:W-:Y:S02]  /*8840*/  LOP3.LUT R97, R97, R0, RZ, 0x3c, !PT ;  /* 0x0000000061617212 */ /* 0x000fe400078e3cff */
[----:B------:R-:W-:Y:S02]  /*8850*/  SEL R103, R103, RZ, P0 ;  /* 0x000000ff67677207 */ /* 0x000fe40000000000 */
[----:B------:R-:W-:Y:S01]  /*8860*/  SEL R45, R45, RZ, P1 ;  /* 0x000000ff2d2d7207 */ /* 0x000fe20000800000 */
[----:B------:R-:W-:Y:S08]  /*8870*/  @P2 BRA `(.L_x_121) ;  /* 0xffffffd800042947 */ /* 0x000ff0000383ffff */
[----:B------:R-:W-:-:S09]  /*8880*/  UISETP.NE.AND UP0, UPT, UR53, URZ, UPT ;  /* 0x000000ff3500728c */ /* 0x000fd2000bf05270 */
[----:B------:R-:W-:Y:S05]  /*8890*/  BRA.U !UP0, `(.L_x_122) ;  /* 0x0000000108487547 */ /* 0x000fea000b800000 */
[----:B------:R-:W1:Y:S02]  /*88a0*/  LDCU.64 UR4, c[0x0][0xc90] ;  /* 0x00019200ff0477ac */ /* 0x000e640008000a00 */
[----:B-1----:R-:W-:-:S04]  /*88b0*/  UISETP.NE.U32.AND UP0, UPT, UR4, URZ, UPT ;  /* 0x000000ff0400728c */ /* 0x002fc8000bf05070 */
[----:B------:R-:W-:-:S09]  /*88c0*/  UISETP.NE.AND.EX UP0, UPT, UR5, URZ, UPT, UP0 ;  /* 0x000000ff0500728c */ /* 0x000fd2000bf05300 */
[----:B------:R-:W-:Y:S05]  /*88d0*/  BRA.U UP0, `(.L_x_123) ;  /* 0x00000001000c7547 */ /* 0x000fea000b800000 */
[----:B------:R-:W-:-:S13]  /*88e0*/  FSETP.NEU.AND P0, PT, R49, RZ, PT ;  /* 0x000000ff3100720b */ /* 0x000fda0003f0d000 */
[----:B------:R-:W-:Y:S05]  /*88f0*/  @!P0 EXIT ;  /* 0x000000000000894d */ /* 0x000fea0003800000 */
[----:B------:R-:W-:Y:S05]  /*8900*/  BRA `(.L_x_122) ;  /* 0x00000000002c7947 */ /* 0x000fea0003800000 */
.L_x_123:
[----:B------:R-:W-:Y:S01]  /*8910*/  ISETP.NE.AND P0, PT, R102, RZ, PT ;  /* 0x000000ff6600720c */ /* 0x000fe20003f05270 */
[----:B------:R-:W-:-:S12]  /*8920*/  BSSY.RECONVERGENT B0, `(.L_x_122) ;  /* 0x0000009000007945 */ /* 0x000fd80003800200 */
[----:B------:R-:W-:Y:S05]  /*8930*/  @P0 BRA `(.L_x_124) ;  /* 0x0000000000140947 */ /* 0x000fea0003800000 */
[----:B------:R-:W1:Y:S02]  /*8940*/  LDCU.64 UR4, c[0x0][0xc88] ;  /* 0x00019100ff0477ac */ /* 0x000e640008000a00 */
[----:B-1----:R-:W-:-:S04]  /*8950*/  ISETP.NE.U32.AND P0, PT, RZ, UR4, PT ;  /* 0x00000004ff007c0c */ /* 0x002fc8000bf05070 */
[----:B------:R-:W-:-:S13]  /*8960*/  ISETP.NE.AND.EX P0, PT, RZ, UR5, PT, P0 ;  /* 0x00000005ff007c0c */ /* 0x000fda000bf05300 */
[----:B------:R-:W-:Y:S05]  /*8970*/  @!P0 EXIT ;  /* 0x000000000000894d */ /* 0x000fea0003800000 */
[----:B------:R-:W-:Y:S05]  /*8980*/  BRA `(.L_x_125) ;  /* 0x0000000000087947 */ /* 0x000fea0003800000 */
.L_x_124:
[----:B------:R-:W-:-:S13]  /*8990*/  FSETP.NEU.AND P0, PT, R49, RZ, PT ;  /* 0x000000ff3100720b */ /* 0x000fda0003f0d000 */
[----:B------:R-:W-:Y:S05]  /*89a0*/  @!P0 EXIT ;  /* 0x000000000000894d */ /* 0x000fea0003800000 */
.L_x_125:
[----:B------:R-:W-:Y:S05]  /*89b0*/  BSYNC.RECONVERGENT B0 ;  /* 0x0000000000007941 */ /* 0x000fea0003800200 */
.L_x_122:
[----:B------:R-:W-:Y:S01]  /*89c0*/  ULEA UR4, UR40, UR37, 0x3 ;  /* 0x0000002528047291 */ /* 0x000fe2000f8e18ff */
[----:B------:R-:W-:-:S04]  /*89d0*/  DEPBAR.LE SB0, 0x0 ;  /* 0x000080000000791a */ /* 0x000fc80000000000 */
[----:B------:R-:W-:-:S04]  /*89e0*/  UIADD3 UR4, UPT, UPT, UR4, 0x58, URZ ;  /* 0x0000005804047890 */ /* 0x000fc8000fffe0ff */
[----:B------:R-:W-:-:S09]  /*89f0*/  UPRMT UR4, UR58, 0x654, UR4 ;  /* 0x000006543a047896 */ /* 0x000fd20008000004 */
[----:B------:R-:W-:Y:S01]  /*8a00*/  SYNCS.ARRIVE.TRANS64.RED.A1T0 RZ, [UR4], RZ ;  /* 0x000000ffffff79a7 */ /* 0x000fe20008100404 */
[----:B------:R-:W-:Y:S05]  /*8a10*/  EXIT ;  /* 0x000000000000794d */ /* 0x000fea0003800000 */
.L_x_24:
[----:B--2---:R2:W4:Y:S02]  /*8a20*/  SYNCS.PHASECHK.TRANS64.TRYWAIT P0, [R2+URZ+0xd0], R3 ;  /* 0x0000d003020075a7 */ /* 0x00452400080011ff */
[----:B----4-:R-:W-:Y:S05]  /*8a30*/  @!P0 NANOSLEEP.SYNCS 0x989680 ;  /* 0x009896800000895d */ /* 0x010fea0003900000 */
[----:B------:R-:W4:Y:S02]  /*8a40*/  @!P0 SYNCS.PHASECHK.TRANS64 P0, [R2+URZ+0xd0], R3 ;  /* 0x0000d003020085a7 */ /* 0x000f2400080010ff */
[----:B----4-:R-:W-:Y:S05]  /*8a50*/  @!P0 BRA `(.L_x_24) ;  /* 0xfffffffc00f08947 */ /* 0x010fea000383ffff */
[----:B------:R-:W-:Y:S05]  /*8a60*/  BRA `(.L_x_126) ;  /* 0xffffff8c00c07947 */ /* 0x000fea000383ffff */
.L_x_27:
[----:B------:R-:W-:-:S07]  /*8a70*/  MOV R2, UR49 ;  /* 0x0000003100027c02 */ /* 0x000fce0008000f00 */
.L_x_127:
[----:B-1----:R1:W2:Y:S02]  /*8a80*/  SYNCS.PHASECHK.TRANS64.TRYWAIT P0, [R2+URZ+0x20], R4 ;  /* 0x00002004020075a7 */ /* 0x0022a400080011ff */
[----:B--2---:R-:W-:Y:S05]  /*8a90*/  @!P0 NANOSLEEP.SYNCS 0x989680 ;  /* 0x009896800000895d */ /* 0x004fea0003900000 */
[----:B------:R-:W2:Y:S02]  /*8aa0*/  @!P0 SYNCS.PHASECHK.TRANS64 P0, [R2+URZ+0x20], R4 ;  /* 0x00002004020085a7 */ /* 0x000ea400080010ff */
[----:B--2---:R-:W-:Y:S05]  /*8ab0*/  @!P0 BRA `(.L_x_127) ;  /* 0xfffffffc00f08947 */ /* 0x004fea000383ffff */
[----:B------:R-:W-:Y:S05]  /*8ac0*/  BRA `(.L_x_26) ;  /* 0xffffff90001c7947 */ /* 0x000fea000383ffff */
.L_x_36:
[----:B------:R-:W-:-:S07]  /*8ad0*/  MOV R2, UR49 ;  /* 0x0000003100027c02 */ /* 0x000fce0008000f00 */
.L_x_128:
[----:B-1----:R1:W2:Y:S02]  /*8ae0*/  SYNCS.PHASECHK.TRANS64.TRYWAIT P0, [R2+URZ+0x20], R4 ;  /* 0x00002004020075a7 */ /* 0x0022a400080011ff */
[----:B--2---:R-:W-:Y:S05]  /*8af0*/  @!P0 NANOSLEEP.SYNCS 0x989680 ;  /* 0x009896800000895d */ /* 0x004fea0003900000 */
[----:B------:R-:W2:Y:S02]  /*8b00*/  @!P0 SYNCS.PHASECHK.TRANS64 P0, [R2+URZ+0x20], R4 ;  /* 0x00002004020085a7 */ /* 0x000ea400080010ff */
[----:B--2---:R-:W-:Y:S05]  /*8b10*/  @!P0 BRA `(.L_x_128) ;  /* 0xfffffffc00f08947 */ /* 0x004fea000383ffff */
[----:B------:R-:W-:Y:S05]  /*8b20*/  BRA `(.L_x_35) ;  /* 0xffffff9400647947 */ /* 0x000fea000383ffff */
.L_x_43:
[----:B-1----:R1:W2:Y:S02]  /*8b30*/  SYNCS.PHASECHK.TRANS64.TRYWAIT P0, [R2+URZ+0x80], R3 ;  /* 0x00008003020075a7 */ /* 0x0022a400080011ff */
[----:B--2---:R-:W-:Y:S05]  /*8b40*/  @!P0 NANOSLEEP.SYNCS 0x989680 ;  /* 0x009896800000895d */ /* 0x004fea0003900000 */
[----:B------:R-:W2:Y:S02]  /*8b50*/  @!P0 SYNCS.PHASECHK.TRANS64 P0, [R2+URZ+0x80], R3 ;  /* 0x00008003020085a7 */ /* 0x000ea400080010ff */
[----:B--2---:R-:W-:Y:S05]  /*8b60*/  @!P0 BRA `(.L_x_43) ;  /* 0xfffffffc00f08947 */ /* 0x004fea000383ffff */
[----:B------:R-:W-:Y:S05]  /*8b70*/  BRA `(.L_x_129) ;  /* 0xffffff98008c7947 */ /* 0x000fea000383ffff */
.L_x_47:
[----:B---3--:R-:W-:-:S07]  /*8b80*/  MOV R0, UR4 ;  /* 0x0000000400007c02 */ /* 0x008fce0008000f00 */
.L_x_130:
[----:B-1----:R1:W2:Y:S02]  /*8b90*/  SYNCS.PHASECHK.TRANS64.TRYWAIT P0, [R0+URZ], R2 ;  /* 0x00000002000075a7 */ /* 0x0022a400080011ff */
[----:B--2---:R-:W-:Y:S05]  /*8ba0*/  @!P0 NANOSLEEP.SYNCS 0x989680 ;  /* 0x009896800000895d */ /* 0x004fea0003900000 */
[----:B------:R-:W2:Y:S02]  /*8bb0*/  @!P0 SYNCS.PHASECHK.TRANS64 P0, [R0+URZ], R2 ;  /* 0x00000002000085a7 */ /* 0x000ea400080010ff */
[----:B--2---:R-:W-:Y:S05]  /*8bc0*/  @!P0 BRA `(.L_x_130) ;  /* 0xfffffffc00f08947 */ /* 0x004fea000383ffff */
[----:B------:R-:W-:Y:S05]  /*8bd0*/  BRA `(.L_x_131) ;  /* 0xffffffa000007947 */ /* 0x000fea000383ffff */
.L_x_48:
[----:B---3--:R-:W-:-:S07]  /*8be0*/  MOV R0, UR5 ;  /* 0x0000000500007c02 */ /* 0x008fce0008000f00 */
.L_x_132:
[----:B-1----:R1:W2:Y:S02]  /*8bf0*/  SYNCS.PHASECHK.TRANS64.TRYWAIT P0, [R0+URZ], R3 ;  /* 0x00000003000075a7 */ /* 0x0022a400080011ff */
[----:B--2---:R-:W-:Y:S05]  /*8c00*/  @!P0 NANOSLEEP.SYNCS 0x989680 ;  /* 0x009896800000895d */ /* 0x004fea0003900000 */
[----:B------:R-:W2:Y:S02]  /*8c10*/  @!P0 SYNCS.PHASECHK.TRANS64 P0, [R0+URZ], R3 ;  /* 0x00000003000085a7 */ /* 0x000ea400080010ff */
[----:B--2---:R-:W-:Y:S05]  /*8c20*/  @!P0 BRA `(.L_x_132) ;  /* 0xfffffffc00f08947 */ /* 0x004fea000383ffff */
[----:B------:R-:W-:Y:S05]  /*8c30*/  BRA `(.L_x_133) ;  /* 0xffffffa0000c7947 */ /* 0x000fea000383ffff */
.L_x_49:
[----:B---3--:R-:W-:-:S07]  /*8c40*/  MOV R0, UR5 ;  /* 0x0000000500007c02 */ /* 0x008fce0008000f00 */
.L_x_134:
[----:B-1----:R1:W2:Y:S02]  /*8c50*/  SYNCS.PHASECHK.TRANS64.TRYWAIT P0, [R0+URZ], R3 ;  /* 0x00000003000075a7 */ /* 0x0022a400080011ff */
[----:B--2---:R-:W-:Y:S05]  /*8c60*/  @!P0 NANOSLEEP.SYNCS 0x989680 ;  /* 0x009896800000895d */ /* 0x004fea0003900000 */
[----:B------:R-:W2:Y:S02]  /*8c70*/  @!P0 SYNCS.PHASECHK.TRANS64 P0, [R0+URZ], R3 ;  /* 0x00000003000085a7 */ /* 0x000ea400080010ff */
[----:B--2---:R-:W-:Y:S05]  /*8c80*/  @!P0 BRA `(.L_x_134) ;  /* 0xfffffffc00f08947 */ /* 0x004fea000383ffff */
[----:B------:R-:W-:Y:S05]  /*8c90*/  BRA `(.L_x_135) ;  /* 0xffffffa000187947 */ /* 0x000fea000383ffff */
.L_x_52:
[----:B-1----:R1:W2:Y:S02]  /*8ca0*/  SYNCS.PHASECHK.TRANS64.TRYWAIT P0, [R0+URZ+0xc0], R4 ;  /* 0x0000c004000075a7 */ /* 0x0022a400080011ff */
[----:B--2---:R-:W-:Y:S05]  /*8cb0*/  @!P0 NANOSLEEP.SYNCS 0x989680 ;  /* 0x009896800000895d */ /* 0x004fea0003900000 */
[----:B------:R-:W2:Y:S02]  /*8cc0*/  @!P0 SYNCS.PHASECHK.TRANS64 P0, [R0+URZ+0xc0], R4 ;  /* 0x0000c004000085a7 */ /* 0x000ea400080010ff */
[----:B--2---:R-:W-:Y:S05]  /*8cd0*/  @!P0 BRA `(.L_x_52) ;  /* 0xfffffffc00f08947 */ /* 0x004fea000383ffff */
[----:B------:R-:W-:Y:S05]  /*8ce0*/  BRA `(.L_x_136) ;  /* 0xffffffa000787947 */ /* 0x000fea000383ffff */
.L_x_53:
[----:B------:R-:W-:-:S07]  /*8cf0*/  MOV R0, UR4 ;  /* 0x0000000400007c02 */ /* 0x000fce0008000f00 */
.L_x_137:
[----:B-1----:R1:W2:Y:S02]  /*8d00*/  SYNCS.PHASECHK.TRANS64.TRYWAIT P0, [R0+URZ+0x90], R5 ;  /* 0x00009005000075a7 */ /* 0x0022a400080011ff */
[----:B--2---:R-:W-:Y:S05]  /*8d10*/  @!P0 NANOSLEEP.SYNCS 0x989680 ;  /* 0x009896800000895d */ /* 0x004fea0003900000 */
[----:B------:R-:W2:Y:S02]  /*8d20*/  @!P0 SYNCS.PHASECHK.TRANS64 P0, [R0+URZ+0x90], R5 ;  /* 0x00009005000085a7 */ /* 0x000ea400080010ff */
[----:B--2---:R-:W-:Y:S05]  /*8d30*/  @!P0 BRA `(.L_x_137) ;  /* 0xfffffffc00f08947 */ /* 0x004fea000383ffff */
[----:B------:R-:W-:Y:S05]  /*8d40*/  BRA `(.L_x_138) ;  /* 0xffffffa000887947 */ /* 0x000fea000383ffff */
.L_x_54:
[----:B-1----:R1:W2:Y:S02]  /*8d50*/  SYNCS.PHASECHK.TRANS64.TRYWAIT P1, [R0+URZ+0x80], R4 ;  /* 0x00008004000075a7 */ /* 0x0022a400080211ff */
[----:B--2---:R-:W-:Y:S05]  /*8d60*/  @!P1 NANOSLEEP.SYNCS 0x989680 ;  /* 0x009896800000995d */ /* 0x004fea0003900000 */
[----:B------:R-:W2:Y:S02]  /*8d70*/  @!P1 SYNCS.PHASECHK.TRANS64 P1, [R0+URZ+0x80], R4 ;  /* 0x00008004000095a7 */ /* 0x000ea400080210ff */
[----:B--2---:R-:W-:Y:S05]  /*8d80*/  @!P1 BRA `(.L_x_54) ;  /* 0xfffffffc00f09947 */ /* 0x004fea000383ffff */
[----:B------:R-:W-:Y:S05]  /*8d90*/  BRA `(.L_x_139) ;  /* 0xffffffa000b87947 */ /* 0x000fea000383ffff */
.L_x_57:
[----:B------:R-:W-:-:S07]  /*8da0*/  MOV R0, UR4 ;  /* 0x0000000400007c02 */ /* 0x000fce0008000f00 */
.L_x_140:
[----:B-1----:R1:W2:Y:S02]  /*8db0*/  SYNCS.PHASECHK.TRANS64.TRYWAIT P0, [R0+URZ+0x90], R2 ;  /* 0x00009002000075a7 */ /* 0x0022a400080011ff */
[----:B--2---:R-:W-:Y:S05]  /*8dc0*/  @!P0 NANOSLEEP.SYNCS 0x989680 ;  /* 0x009896800000895d */ /* 0x004fea0003900000 */
[----:B------:R-:W2:Y:S02]  /*8dd0*/  @!P0 SYNCS.PHASECHK.TRANS64 P0, [R0+URZ+0x90], R2 ;  /* 0x00009002000085a7 */ /* 0x000ea400080010ff */
[----:B--2---:R-:W-:Y:S05]  /*8de0*/  @!P0 BRA `(.L_x_140) ;  /* 0xfffffffc00f08947 */ /* 0x004fea000383ffff */
[----:B------:R-:W-:Y:S05]  /*8df0*/  BRA `(.L_x_56) ;  /* 0xffffffa4000c7947 */ /* 0x000fea000383ffff */
.L_x_64:
[----:B-1----:R1:W2:Y:S02]  /*8e00*/  SYNCS.PHASECHK.TRANS64.TRYWAIT P0, [R2+URZ+0x80], R3 ;  /* 0x00008003020075a7 */ /* 0x0022a400080011ff */
[----:B--2---:R-:W-:Y:S05]  /*8e10*/  @!P0 NANOSLEEP.SYNCS 0x989680 ;  /* 0x009896800000895d */ /* 0x004fea0003900000 */
[----:B------:R-:W2:Y:S02]  /*8e20*/  @!P0 SYNCS.PHASECHK.TRANS64 P0, [R2+URZ+0x80], R3 ;  /* 0x00008003020085a7 */ /* 0x000ea400080010ff */
[----:B--2---:R-:W-:Y:S05]  /*8e30*/  @!P0 BRA `(.L_x_64) ;  /* 0xfffffffc00f08947 */ /* 0x004fea000383ffff */
[----:B------:R-:W-:Y:S05]  /*8e40*/  BRA `(.L_x_141) ;  /* 0xffffffac00507947 */ /* 0x000fea000383ffff */
.L_x_67:
[----:B------:R-:W-:-:S13]  /*8e50*/  R2UR UR4, R2 ;  /* 0x00000000020472ca */ /* 0x000fda00000e0000 */
[----:B------:R-:W-:-:S07]  /*8e60*/  MOV R4, UR4 ;  /* 0x0000000400047c02 */ /* 0x000fce0008000f00 */
.L_x_142:
[----:B-1----:R1:W2:Y:S02]  /*8e70*/  SYNCS.PHASECHK.TRANS64.TRYWAIT P0, [R4+URZ+0xb0], R3 ;  /* 0x0000b003040075a7 */ /* 0x0022a400080011ff */
[----:B--2---:R-:W-:Y:S05]  /*8e80*/  @!P0 NANOSLEEP.SYNCS 0x989680 ;  /* 0x009896800000895d */ /* 0x004fea0003900000 */
[----:B------:R-:W2:Y:S02]  /*8e90*/  @!P0 SYNCS.PHASECHK.TRANS64 P0, [R4+URZ+0xb0], R3 ;  /* 0x0000b003040085a7 */ /* 0x000ea400080010ff */
[----:B--2---:R-:W-:Y:S05]  /*8ea0*/  @!P0 BRA `(.L_x_142) ;  /* 0xfffffffc00f08947 */ /* 0x004fea000383ffff */
[----:B------:R-:W-:Y:S05]  /*8eb0*/  BRA `(.L_x_143) ;  /* 0xffffffb000bc7947 */ /* 0x000fea000383ffff */
.L_x_70:
[----:B------:R-:W-:Y:S07]  /*8ec0*/  MOV R3, UR7 ;  /* 0x0000000700037c02 */ /* 0x000fee0008000f00 */
.L_x_144:
[----:B-1----:R1:W2:Y:S02]  /*8ed0*/  SYNCS.PHASECHK.TRANS64.TRYWAIT P0, [R3+URZ], R4 ;  /* 0x00000004030075a7 */ /* 0x0022a400080011ff */
[----:B--2---:R-:W-:Y:S05]  /*8ee0*/  @!P0 NANOSLEEP.SYNCS 0x989680 ;  /* 0x009896800000895d */ /* 0x004fea0003900000 */
[----:B------:R-:W2:Y:S02]  /*8ef0*/  @!P0 SYNCS.PHASECHK.TRANS64 P0, [R3+URZ], R4 ;  /* 0x00000004030085a7 */ /* 0x000ea400080010ff */
[----:B--2---:R-:W-:Y:S05]  /*8f00*/  @!P0 BRA `(.L_x_144) ;  /* 0xfffffffc00f08947 */ /* 0x004fea000383ffff */
[----:B------:R-:W-:Y:S05]  /*8f10*/  BRA `(.L_x_69) ;  /* 0xffffffb4009c7947 */ /* 0x000fea000383ffff */
.L_x_73:
[----:B------:R-:W-:-:S07]  /*8f20*/  MOV R0, UR4 ;  /* 0x0000000400007c02 */ /* 0x000fce0008000f00 */
.L_x_145:
[----:B--2---:R2:W4:Y:S02]  /*8f30*/  SYNCS.PHASECHK.TRANS64.TRYWAIT P0, [R0+URZ], R2 ;  /* 0x00000002000075a7 */ /* 0x00452400080011ff */
[----:B----4-:R-:W-:Y:S05]  /*8f40*/  @!P0 NANOSLEEP.SYNCS 0x989680 ;  /* 0x009896800000895d */ /* 0x010fea0003900000 */
[----:B------:R-:W4:Y:S02]  /*8f50*/  @!P0 SYNCS.PHASECHK.TRANS64 P0, [R0+URZ], R2 ;  /* 0x00000002000085a7 */ /* 0x000f2400080010ff */
[----:B----4-:R-:W-:Y:S05]  /*8f60*/  @!P0 BRA `(.L_x_145) ;  /* 0xfffffffc00f08947 */ /* 0x010fea000383ffff */
[----:B------:R-:W-:Y:S05]  /*8f70*/  BRA `(.L_x_146) ;  /* 0xffffffbc00307947 */ /* 0x000fea000383ffff */
.L_x_74:
[----:B------:R-:W-:-:S07]  /*8f80*/  MOV R0, UR4 ;  /* 0x0000000400007c02 */ /* 0x000fce0008000f00 */
.L_x_147:
[----:B--2---:R2:W4:Y:S02]  /*8f90*/  SYNCS.PHASECHK.TRANS64.TRYWAIT P0, [R0+URZ], R2 ;  /* 0x00000002000075a7 */ /* 0x00452400080011ff */
[----:B----4-:R-:W-:Y:S05]  /*8fa0*/  @!P0 NANOSLEEP.SYNCS 0x989680 ;  /* 0x009896800000895d */ /* 0x010fea0003900000 */
[----:B------:R-:W4:Y:S02]  /*8fb0*/  @!P0 SYNCS.PHASECHK.TRANS64 P0, [R0+URZ], R2 ;  /* 0x00000002000085a7 */ /* 0x000f2400080010ff */
[----:B----4-:R-:W-:Y:S05]  /*8fc0*/  @!P0 BRA `(.L_x_147) ;  /* 0xfffffffc00f08947 */ /* 0x010fea000383ffff */
[----:B------:R-:W-:Y:S05]  /*8fd0*/  BRA `(.L_x_148) ;  /* 0xffffffbc00407947 */ /* 0x000fea000383ffff */
.L_x_79:
[----:B--2---:R2:W3:Y:S02]  /*8fe0*/  SYNCS.PHASECHK.TRANS64.TRYWAIT P0, [R0+URZ+0x80], R2 ;  /* 0x00008002000075a7 */ /* 0x0044e400080011ff */
[----:B---3--:R-:W-:Y:S05]  /*8ff0*/  @!P0 NANOSLEEP.SYNCS 0x989680 ;  /* 0x009896800000895d */ /* 0x008fea0003900000 */
[----:B------:R-:W3:Y:S02]  /*9000*/  @!P0 SYNCS.PHASECHK.TRANS64 P0, [R0+URZ+0x80], R2 ;  /* 0x00008002000085a7 */ /* 0x000ee400080010ff */
[----:B---3--:R-:W-:Y:S05]  /*9010*/  @!P0 BRA `(.L_x_79) ;  /* 0xfffffffc00f08947 */ /* 0x008fea000383ffff */
[----:B------:R-:W-:Y:S05]  /*9020*/  BRA `(.L_x_149) ;  /* 0xffffffc000287947 */ /* 0x000fea000383ffff */
.L_x_82:
[----:B------:R-:W-:Y:S07]  /*9030*/  MOV R0, UR6 ;  /* 0x0000000600007c02 */ /* 0x000fee0008000f00 */
.L_x_150:
[----:B--2---:R2:W3:Y:S02]  /*9040*/  SYNCS.PHASECHK.TRANS64.TRYWAIT P0, [R0+URZ+0x78], R2 ;  /* 0x00007802000075a7 */ /* 0x0044e400080011ff */
[----:B---3--:R-:W-:Y:S05]  /*9050*/  @!P0 NANOSLEEP.SYNCS 0x989680 ;  /* 0x009896800000895d */ /* 0x008fea0003900000 */
[----:B------:R-:W3:Y:S02]  /*9060*/  @!P0 SYNCS.PHASECHK.TRANS64 P0, [R0+URZ+0x78], R2 ;  /* 0x00007802000085a7 */ /* 0x000ee400080010ff */
[----:B---3--:R-:W-:Y:S05]  /*9070*/  @!P0 BRA `(.L_x_150) ;  /* 0xfffffffc00f08947 */ /* 0x008fea000383ffff */
[----:B------:R-:W-:Y:S05]  /*9080*/  BRA `(.L_x_81) ;  /* 0xffffffc400087947 */ /* 0x000fea000383ffff */
.L_x_85:
[----:B------:R-:W-:Y:S07]  /*9090*/  MOV R0, UR4 ;  /* 0x0000000400007c02 */ /* 0x000fee0008000f00 */
.L_x_151:
[----:B-1----:R1:W2:Y:S02]  /*90a0*/  SYNCS.PHASECHK.TRANS64.TRYWAIT P0, [R0+URZ+0x58], R9 ;  /* 0x00005809000075a7 */ /* 0x0022a400080011ff */
[----:B--2---:R-:W-:Y:S05]  /*90b0*/  @!P0 NANOSLEEP.SYNCS 0x989680 ;  /* 0x009896800000895d */ /* 0x004fea0003900000 */
[----:B------:R-:W2:Y:S02]  /*90c0*/  @!P0 SYNCS.PHASECHK.TRANS64 P0, [R0+URZ+0x58], R9 ;  /* 0x00005809000085a7 */ /* 0x000ea400080010ff */
[----:B--2---:R-:W-:Y:S05]  /*90d0*/  @!P0 BRA `(.L_x_151) ;  /* 0xfffffffc00f08947 */ /* 0x004fea000383ffff */
[----:B------:R-:W-:Y:S05]  /*90e0*/  BRA `(.L_x_152) ;  /* 0xffffffc400807947 */ /* 0x000fea000383ffff */
.L_x_86:
[----:B------:R-:W-:Y:S07]  /*90f0*/  MOV R0, UR5 ;  /* 0x0000000500007c02 */ /* 0x000fee0008000f00 */
.L_x_153:
[----:B-1----:R1:W2:Y:S02]  /*9100*/  SYNCS.PHASECHK.TRANS64.TRYWAIT P0, [R0+URZ+0x58], R24 ;  /* 0x00005818000075a7 */ /* 0x0022a400080011ff */
[----:B--2---:R-:W-:Y:S05]  /*9110*/  @!P0 NANOSLEEP.SYNCS 0x989680 ;  /* 0x009896800000895d */ /* 0x004fea0003900000 */
[----:B------:R-:W2:Y:S02]  /*9120*/  @!P0 SYNCS.PHASECHK.TRANS64 P0, [R0+URZ+0x58], R24 ;  /* 0x00005818000085a7 */ /* 0x000ea400080010ff */
[----:B--2---:R-:W-:Y:S05]  /*9130*/  @!P0 BRA `(.L_x_153) ;  /* 0xfffffffc00f08947 */ /* 0x004fea000383ffff */
[----:B------:R-:W-:Y:S05]  /*9140*/  BRA `(.L_x_154) ;  /* 0xffffffc800207947 */ /* 0x000fea000383ffff */
.L_x_88:
[----:B------:R-:W-:-:S07]  /*9150*/  MOV R0, UR4 ;  /* 0x0000000400007c02 */ /* 0x000fce0008000f00 */
.L_x_155:
[----:B-1----:R1:W3:Y:S02]  /*9160*/  SYNCS.PHASECHK.TRANS64.TRYWAIT P0, [R0+URZ], R2 ;  /* 0x00000002000075a7 */ /* 0x0022e400080011ff */
[----:B---3--:R-:W-:Y:S05]  /*9170*/  @!P0 NANOSLEEP.SYNCS 0x989680 ;  /* 0x009896800000895d */ /* 0x008fea0003900000 */
[----:B------:R-:W3:Y:S02]  /*9180*/  @!P0 SYNCS.PHASECHK.TRANS64 P0, [R0+URZ], R2 ;  /* 0x00000002000085a7 */ /* 0x000ee400080010ff */
[----:B---3--:R-:W-:Y:S05]  /*9190*/  @!P0 BRA `(.L_x_155) ;  /* 0xfffffffc00f08947 */ /* 0x008fea000383ffff */
[----:B------:R-:W-:Y:S05]  /*91a0*/  BRA `(.L_x_156) ;  /* 0xffffffc800b07947 */ /* 0x000fea000383ffff */
.L_x_89:
[----:B------:R-:W-:-:S07]  /*91b0*/  MOV R0, UR5 ;  /* 0x0000000500007c02 */ /* 0x000fce0008000f00 */
.L_x_157:
[----:B-1----:R1:W3:Y:S02]  /*91c0*/  SYNCS.PHASECHK.TRANS64.TRYWAIT P0, [R0+URZ], R2 ;  /* 0x00000002000075a7 */ /* 0x0022e400080011ff */
[----:B---3--:R-:W-:Y:S05]  /*91d0*/  @!P0 NANOSLEEP.SYNCS 0x989680 ;  /* 0x009896800000895d */ /* 0x008fea0003900000 */
[----:B------:R-:W3:Y:S02]  /*91e0*/  @!P0 SYNCS.PHASECHK.TRANS64 P0, [R0+URZ], R2 ;  /* 0x00000002000085a7 */ /* 0x000ee400080010ff */
[----:B---3--:R-:W-:Y:S05]  /*91f0*/  @!P0 BRA `(.L_x_157) ;  /* 0xfffffffc00f08947 */ /* 0x008fea000383ffff */
[----:B------:R-:W-:Y:S05]  /*9200*/  BRA `(.L_x_158) ;  /* 0xffffffc800bc7947 */ /* 0x000fea000383ffff */
.L_x_91:
[----:B--2---:R2:W4:Y:S02]  /*9210*/  SYNCS.PHASECHK.TRANS64.TRYWAIT P0, [R0+URZ+0x80], R2 ;  /* 0x00008002000075a7 */ /* 0x00452400080011ff */
[----:B----4-:R-:W-:Y:S05]  /*9220*/  @!P0 NANOSLEEP.SYNCS 0x989680 ;  /* 0x009896800000895d */ /* 0x010fea0003900000 */
[----:B------:R-:W4:Y:S02]  /*9230*/  @!P0 SYNCS.PHASECHK.TRANS64 P0, [R0+URZ+0x80], R2 ;  /* 0x00008002000085a7 */ /* 0x000f2400080010ff */
[----:B----4-:R-:W-:Y:S05]  /*9240*/  @!P0 BRA `(.L_x_91) ;  /* 0xfffffffc00f08947 */ /* 0x010fea000383ffff */
[----:B------:R-:W-:Y:S05]  /*9250*/  BRA `(.L_x_159) ;  /* 0xffffffcc00a07947 */ /* 0x000fea000383ffff */
.L_x_101:
[----:B-1----:R1:W3:Y:S02]  /*9260*/  SYNCS.PHASECHK.TRANS64.TRYWAIT P1, [R0+URZ+0x40], R3 ;  /* 0x00004003000075a7 */ /* 0x0022e400080211ff */
[----:B---3--:R-:W-:Y:S05]  /*9270*/  @!P1 NANOSLEEP.SYNCS 0x989680 ;  /* 0x009896800000995d */ /* 0x008fea0003900000 */
[----:B------:R-:W3:Y:S02]  /*9280*/  @!P1 SYNCS.PHASECHK.TRANS64 P1, [R0+URZ+0x40], R3 ;  /* 0x00004003000095a7 */ /* 0x000ee400080210ff */
[----:B---3--:R-:W-:Y:S05]  /*9290*/  @!P1 BRA `(.L_x_101) ;  /* 0xfffffffc00f09947 */ /* 0x008fea000383ffff */
[----:B------:R-:W-:Y:S05]  /*92a0*/  BRA `(.L_x_100) ;  /* 0xffffffd800cc7947 */ /* 0x000fea000383ffff */
.L_x_103:
[----:B-1----:R1:W4:Y:S02]  /*92b0*/  SYNCS.PHASECHK.TRANS64.TRYWAIT P0, [R73+URZ+0xa0], R2 ;  /* 0x0000a002490075a7 */ /* 0x00232400080011ff */
[----:B----4-:R-:W-:Y:S05]  /*92c0*/  @!P0 NANOSLEEP.SYNCS 0x989680 ;  /* 0x009896800000895d */ /* 0x010fea0003900000 */
[----:B------:R-:W4:Y:S02]  /*92d0*/  @!P0 SYNCS.PHASECHK.TRANS64 P0, [R73+URZ+0xa0], R2 ;  /* 0x0000a002490085a7 */ /* 0x000f2400080010ff */
[----:B----4-:R-:W-:Y:S05]  /*92e0*/  @!P0 BRA `(.L_x_103) ;  /* 0xfffffffc00f08947 */ /* 0x010fea000383ffff */
[----:B------:R-:W-:Y:S05]  /*92f0*/  BRA `(.L_x_102) ;  /* 0xffffffdc00047947 */ /* 0x000fea000383ffff */
.L_x_114:
[----:B--2---:R2:W4:Y:S02]  /*9300*/  SYNCS.PHASECHK.TRANS64.TRYWAIT P0, [R2+URZ+0x40], R107 ;  /* 0x0000406b020075a7 */ /* 0x00452400080011ff */
[----:B----4-:R-:W-:Y:S05]  /*9310*/  @!P0 NANOSLEEP.SYNCS 0x989680 ;  /* 0x009896800000895d */ /* 0x010fea0003900000 */
[----:B------:R-:W4:Y:S02]  /*9320*/  @!P0 SYNCS.PHASECHK.TRANS64 P0, [R2+URZ+0x40], R107 ;  /* 0x0000406b020085a7 */ /* 0x000f2400080010ff */
[----:B----4-:R-:W-:Y:S05]  /*9330*/  @!P0 BRA `(.L_x_114) ;  /* 0xfffffffc00f08947 */ /* 0x010fea000383ffff */
[----:B------:R-:W-:Y:S05]  /*9340*/  BRA `(.L_x_113) ;  /* 0xffffffe400ec7947 */ /* 0x000fea000383ffff */
        .weak           $__internal_0_$__cuda_sm10x_tcgen05_guardrail_trap_col_being_dealloced_not_returned_by_alloc
        .type           $__internal_0_$__cuda_sm10x_tcgen05_guardrail_trap_col_being_dealloced_not_returned_by_alloc,@function
        .size           $__internal_0_$__cuda_sm10x_tcgen05_guardrail_trap_col_being_dealloced_not_returned_by_alloc,($__internal_1_$__cuda_sm10x_tcgen05_guardrail_trap_phase_invalid_during_alloc - $__internal_0_$__cuda_sm10x_tcgen05_guardrail_trap_col_being_dealloced_not_returned_by_alloc)
$__internal_0_$__cuda_sm10x_tcgen05_guardrail_trap_col_being_dealloced_not_returned_by_alloc:
[----:B------:R-:W-:Y:S05]  /*9350*/  BPT.TRAP 0x1 ;  /* 0x000000040000795c */ /* 0x000fea0000300000 */
[----:B------:R-:W-:-:S04]  /*9360*/  HFMA2 R3, -RZ, RZ, 0, 0 ;  /* 0x00000000ff037431 */ /* 0x000fc800000001ff */
[----:B------:R-:W-:Y:S05]  /*9370*/  RET.REL.NODEC R2 `(_ZN7cutlass13device_kernelINS_4gemm6kernel13GemmUniversalIN4cute5tupleIJiiiiEEENS1_10collective13CollectiveMmaINS1_46MainloopSm100TmaUmmaWarpSpecializedBlockScaledILi4ELi2ELi2ENS5_IJNS4_1CILi1EEENSA_ILi8EEESB_EEEEENS5_IJNSA_ILi128EEENSA_ILi64EEENSA_ILi256EEEEEENS5_IJNS_12float_e4m3_tENS_13float_ue8m0_tEEEENS5_IJNS5_IJlSB_lEEENS4_6LayoutINS5_IJNS5_IJNS5_IJNSA_ILi32EEENSA_ILi4EEEEEEiEEESR_NS5_IJSB_iEEEEEENS5_IJNS5_IJNS5_IJNSA_ILi16EEESP_EEEiEEENS5_IJNS5_IJNSA_ILi0EEESB_EEENSA_ILi512EEEEEENS5_IJSX_iEEEEEEEEEEESL_S14_NS4_8TiledMMAINS4_8MMA_AtomIJNS4_21SM100_MMA_MXF8F6F4_SSISJ_SJ_fSK_Li128ELi64ELNS4_4UMMA5MajorE0ELS19_0ELNS18_7ScaleInE0ELS1A_0EEEEEENSN_INS5_IJSB_SB_SB_EEENS5_IJSX_SX_SX_EEEEENS5_IJNS4_10UnderscoreES1G_S1G_EEEEENS5_IJNS4_23SM90_TMA_LOAD_MULTICASTES1J_EEENS5_IJNS4_14ComposedLayoutINS4_7SwizzleILi3ELi4ELi3EEENS4_18smem_ptr_flag_bitsILi8EEENSN_INS5_IJSC_SF_EEENS5_IJSF_SB_EEEEEEENSN_INS5_IJNS5_IJNS5_IJSQ_SB_EEENS5_IJSO_SB_EEEEEESB_NS5_IJSP_NSA_ILi2EEEEEEEEENS5_IJNS5_IJNS5_IJSV_SZ_EEESY_EEESX_NS5_IJSB_SZ_EEEEEEEEEEEvNS4_8identityENS5_IJNS4_13SM90_TMA_LOADES27_EEES25_vS26_EENS_8epilogue10collective18CollectiveEpilogueINS2A_23Sm100TmaWarpSpecializedILi3ELi2ELi32ELb1ELb0EEEJSI_NS5_IJNSN_ISF_SB_EENSN_ISO_SB_EEEEENS_10bfloat16_tESM_S2I_SM_NS2A_6fusion15FusionCallbacksIS2E_NS2J_17LinearCombinationIS2I_fS2I_fLNS_15FloatRoundStyleE2EEESI_S2H_JEEENS4_5SM1004TMEM4LOAD26SM100_TMEM_LOAD_32dp32b32xES27_NS1L_INS1M_ILi2ELi4ELi3EEENS1O_ILi16EEENSN_INS5_IJSC_SO_EEES1V_EEEENS4_39AutoVectorizingCopyWithAssumedAlignmentILi128EEENS4_14SM90_TMA_STOREES2X_S2Z_S2Z_EEEvvEEEEvNT_6ParamsE) ;  /* 0xffffff6c02207950 */ /* 0x000fea0003c3ffff */
        .weak           $__internal_1_$__cuda_sm10x_tcgen05_guardrail_trap_phase_invalid_during_alloc
        .type           $__internal_1_$__cuda_sm10x_tcgen05_guardrail_trap_phase_invalid_during_alloc,@function
        .size           $__internal_1_$__cuda_sm10x_tcgen05_guardrail_trap_phase_invalid_during_alloc,($__internal_2_$__cuda_sm10x_tcgen05_guardrail_trap_unallocated_columns_being_dealloced - $__internal_1_$__cuda_sm10x_tcgen05_guardrail_trap_phase_invalid_during_alloc)
$__internal_1_$__cuda_sm10x_tcgen05_guardrail_trap_phase_invalid_during_alloc:
[----:B------:R-:W-:Y:S05]  /*9380*/  BPT.TRAP 0x1 ;  /* 0x000000040000795c */ /* 0x000fea0000300000 */
[----:B------:R-:W-:-:S04]  /*9390*/  MOV R3, 0x0 ;  /* 0x0000000000037802 */ /* 0x000fc80000000f00 */
[----:B------:R-:W-:Y:S05]  /*93a0*/  RET.REL.NODEC R2 `(_ZN7cutlass13device_kernelINS_4gemm6kernel13GemmUniversalIN4cute5tupleIJiiiiEEENS1_10collective13CollectiveMmaINS1_46MainloopSm100TmaUmmaWarpSpecializedBlockScaledILi4ELi2ELi2ENS5_IJNS4_1CILi1EEENSA_ILi8EEESB_EEEEENS5_IJNSA_ILi128EEENSA_ILi64EEENSA_ILi256EEEEEENS5_IJNS_12float_e4m3_tENS_13float_ue8m0_tEEEENS5_IJNS5_IJlSB_lEEENS4_6LayoutINS5_IJNS5_IJNS5_IJNSA_ILi32EEENSA_ILi4EEEEEEiEEESR_NS5_IJSB_iEEEEEENS5_IJNS5_IJNS5_IJNSA_ILi16EEESP_EEEiEEENS5_IJNS5_IJNSA_ILi0EEESB_EEENSA_ILi512EEEEEENS5_IJSX_iEEEEEEEEEEESL_S14_NS4_8TiledMMAINS4_8MMA_AtomIJNS4_21SM100_MMA_MXF8F6F4_SSISJ_SJ_fSK_Li128ELi64ELNS4_4UMMA5MajorE0ELS19_0ELNS18_7ScaleInE0ELS1A_0EEEEEENSN_INS5_IJSB_SB_SB_EEENS5_IJSX_SX_SX_EEEEENS5_IJNS4_10UnderscoreES1G_S1G_EEEEENS5_IJNS4_23SM90_TMA_LOAD_MULTICASTES1J_EEENS5_IJNS4_14ComposedLayoutINS4_7SwizzleILi3ELi4ELi3EEENS4_18smem_ptr_flag_bitsILi8EEENSN_INS5_IJSC_SF_EEENS5_IJSF_SB_EEEEEEENSN_INS5_IJNS5_IJNS5_IJSQ_SB_EEENS5_IJSO_SB_EEEEEESB_NS5_IJSP_NSA_ILi2EEEEEEEEENS5_IJNS5_IJNS5_IJSV_SZ_EEESY_EEESX_NS5_IJSB_SZ_EEEEEEEEEEEvNS4_8identityENS5_IJNS4_13SM90_TMA_LOADES27_EEES25_vS26_EENS_8epilogue10collective18CollectiveEpilogueINS2A_23Sm100TmaWarpSpecializedILi3ELi2ELi32ELb1ELb0EEEJSI_NS5_IJNSN_ISF_SB_EENSN_ISO_SB_EEEEENS_10bfloat16_tESM_S2I_SM_NS2A_6fusion15FusionCallbacksIS2E_NS2J_17LinearCombinationIS2I_fS2I_fLNS_15FloatRoundStyleE2EEESI_S2H_JEEENS4_5SM1004TMEM4LOAD26SM100_TMEM_LOAD_32dp32b32xES27_NS1L_INS1M_ILi2ELi4ELi3EEENS1O_ILi16EEENSN_INS5_IJSC_SO_EEES1V_EEEENS4_39AutoVectorizingCopyWithAssumedAlignmentILi128EEENS4_14SM90_TMA_STOREES2X_S2Z_S2Z_EEEvvEEEEvNT_6ParamsE) ;  /* 0xffffff6c02147950 */ /* 0x000fea0003c3ffff */
        .weak           $__internal_2_$__cuda_sm10x_tcgen05_guardrail_trap_unallocated_columns_being_dealloced
        .type           $__internal_2_$__cuda_sm10x_tcgen05_guardrail_trap_unallocated_columns_being_dealloced,@function
        .size           $__internal_2_$__cuda_sm10x_tcgen05_guardrail_trap_unallocated_columns_being_dealloced,(.L_x_161 - $__internal_2_$__cuda_sm10x_tcgen05_guardrail_trap_unallocated_columns_being_dealloced)
$__internal_2_$__cuda_sm10x_tcgen05_guardrail_trap_unallocated_columns_being_dealloced:
[----:B------:R-:W-:Y:S05]  /*93b0*/  BPT.TRAP 0x1 ;  /* 0x000000040000795c */ /* 0x000fea0000300000 */
[----:B------:R-:W-:-:S04]  /*93c0*/  HFMA2 R3, -RZ, RZ, 0, 0 ;  /* 0x00000000ff037431 */ /* 0x000fc800000001ff */
[----:B------:R-:W-:Y:S05]  /*93d0*/  RET.REL.NODEC R2 `(_ZN7cutlass13device_kernelINS_4gemm6kernel13GemmUniversalIN4cute5tupleIJiiiiEEENS1_10collective13CollectiveMmaINS1_46MainloopSm100TmaUmmaWarpSpecializedBlockScaledILi4ELi2ELi2ENS5_IJNS4_1CILi1EEENSA_ILi8EEESB_EEEEENS5_IJNSA_ILi128EEENSA_ILi64EEENSA_ILi256EEEEEENS5_IJNS_12float_e4m3_tENS_13float_ue8m0_tEEEENS5_IJNS5_IJlSB_lEEENS4_6LayoutINS5_IJNS5_IJNS5_IJNSA_ILi32EEENSA_ILi4EEEEEEiEEESR_NS5_IJSB_iEEEEEENS5_IJNS5_IJNS5_IJNSA_ILi16EEESP_EEEiEEENS5_IJNS5_IJNSA_ILi0EEESB_EEENSA_ILi512EEEEEENS5_IJSX_iEEEEEEEEEEESL_S14_NS4_8TiledMMAINS4_8MMA_AtomIJNS4_21SM100_MMA_MXF8F6F4_SSISJ_SJ_fSK_Li128ELi64ELNS4_4UMMA5MajorE0ELS19_0ELNS18_7ScaleInE0ELS1A_0EEEEEENSN_INS5_IJSB_SB_SB_EEENS5_IJSX_SX_SX_EEEEENS5_IJNS4_10UnderscoreES1G_S1G_EEEEENS5_IJNS4_23SM90_TMA_LOAD_MULTICASTES1J_EEENS5_IJNS4_14ComposedLayoutINS4_7SwizzleILi3ELi4ELi3EEENS4_18smem_ptr_flag_bitsILi8EEENSN_INS5_IJSC_SF_EEENS5_IJSF_SB_EEEEEEENSN_INS5_IJNS5_IJNS5_IJSQ_SB_EEENS5_IJSO_SB_EEEEEESB_NS5_IJSP_NSA_ILi2EEEEEEEEENS5_IJNS5_IJNS5_IJSV_SZ_EEESY_EEESX_NS5_IJSB_SZ_EEEEEEEEEEEvNS4_8identityENS5_IJNS4_13SM90_TMA_LOADES27_EEES25_vS26_EENS_8epilogue10collective18CollectiveEpilogueINS2A_23Sm100TmaWarpSpecializedILi3ELi2ELi32ELb1ELb0EEEJSI_NS5_IJNSN_ISF_SB_EENSN_ISO_SB_EEEEENS_10bfloat16_tESM_S2I_SM_NS2A_6fusion15FusionCallbacksIS2E_NS2J_17LinearCombinationIS2I_fS2I_fLNS_15FloatRoundStyleE2EEESI_S2H_JEEENS4_5SM1004TMEM4LOAD26SM100_TMEM_LOAD_32dp32b32xES27_NS1L_INS1M_ILi2ELi4ELi3EEENS1O_ILi16EEENSN_INS5_IJSC_SO_EEES1V_EEEENS4_39AutoVectorizingCopyWithAssumedAlignmentILi128EEENS4_14SM90_TMA_STOREES2X_S2Z_S2Z_EEEvvEEEEvNT_6ParamsE) ;  /* 0xffffff6c02087950 */ /* 0x000fea0003c3ffff */
.L_x_160:
[----:B------:R-:W-:-:S00]  /*93e0*/  BRA `(.L_x_160) ;  /* 0xfffffffc00fc7947 */ /* 0x000fc0000383ffff */
[----:B------:R-:W-:-:S00]  /*93f0*/  NOP ;  /* 0x0000000000007918 */ /* 0x000fc00000000000 */
        /* <DEDUP_REMOVED lines=8> */
.L_x_161:


//--------------------- .nv.global.init           --------------------------
	.section	.nv.global.init,"aw",@progbits
.nv.global.init:
	.type		$str$27,@object
	.size		$str$27,($str$28 - $str$27)
$str$27:
        /*0000*/ 	.byte	0x28, 0x61, 0x64, 0x64, 0x72, 0x65, 0x73, 0x73, 0x20, 0x26, 0x20, 0x6d, 0x61, 0x73, 0x6b, 0x29
        /*0010*/ 	.byte	0x20, 0x3d, 0x3d, 0x20, 0x30, 0x00
	.type		$str$28,@object
	.size		$str$28,($str$26 - $str$28)
$str$28:
        /*0016*/ 	.byte	0x2f, 0x74, 0x6d, 0x70, 0x2f, 0x63, 0x75, 0x74, 0x6c, 0x61, 0x73, 0x73, 0x5f, 0x73, 0x77, 0x65
        /*0026*/ 	.byte	0x65, 0x70, 0x5f, 0x73, 0x72, 0x63, 0x2f, 0x69, 0x6e, 0x63, 0x6c, 0x75, 0x64, 0x65, 0x2f, 0x63
        /*0036*/ 	.byte	0x75, 0x74, 0x65, 0x2f, 0x70, 0x6f, 0x69, 0x6e, 0x74, 0x65, 0x72, 0x5f, 0x66, 0x6c, 0x61, 0x67
        /*0046*/ 	.byte	0x67, 0x65, 0x64, 0x2e, 0x68, 0x70, 0x70, 0x00
	.type		$str$26,@object
	.size		$str$26,($str$25 - $str$26)
$str$26:
        /*004e*/ 	.byte	0x2f, 0x74, 0x6d, 0x70, 0x2f, 0x63, 0x75, 0x74, 0x6c, 0x61, 0x73, 0x73, 0x5f, 0x73, 0x77, 0x65
        /*005e*/ 	.byte	0x65, 0x70, 0x5f, 0x73, 0x72, 0x63, 0x2f, 0x69, 0x6e, 0x63, 0x6c, 0x75, 0x64, 0x65, 0x2f, 0x63
        /*006e*/ 	.byte	0x75, 0x74, 0x65, 0x2f, 0x61, 0x74, 0x6f, 0x6d, 0x2f, 0x63, 0x6f, 0x70, 0x79, 0x5f, 0x74, 0x72
        /*007e*/ 	.byte	0x61, 0x69, 0x74, 0x73, 0x5f, 0x73, 0x6d, 0x31, 0x30, 0x30, 0x2e, 0x68, 0x70, 0x70, 0x00
	.type		$str$25,@object
	.size		$str$25,(__unnamed_1 - $str$25)
$str$25:
        /*008d*/ 	.byte	0x28, 0x28, 0x75, 0x69, 0x6e, 0x74, 0x33, 0x32, 0x5f, 0x74, 0x28, 0x74, 0x68, 0x72, 0x65, 0x61
        /*009d*/ 	.byte	0x64, 0x49, 0x64, 0x78, 0x2e, 0x78, 0x29, 0x20, 0x2f, 0x20, 0x33, 0x32, 0x29, 0x20, 0x25, 0x20
        /*00ad*/ 	.byte	0x34, 0x29, 0x20, 0x3d, 0x3d, 0x20, 0x28, 0x28, 0x28, 0x74, 0x6d, 0x65, 0x6d, 0x5f, 0x61, 0x64
        /*00bd*/ 	.byte	0x64, 0x72, 0x20, 0x3e, 0x3e, 0x20, 0x31, 0x36, 0x29, 0x20, 0x2f, 0x20, 0x33, 0x32, 0x29, 0x20
        /*00cd*/ 	.byte	0x25, 0x20, 0x34, 0x29, 0x00
	.type		__unnamed_1,@object
	.size		__unnamed_1,(__unnamed_2 - __unnamed_1)
__unnamed_1:
        /*00d2*/ 	.byte	0x61, 0x75, 0x74, 0x6f, 0x20, 0x63, 0x75, 0x74, 0x65, 0x3a, 0x3a, 0x61, 0x73, 0x5f, 0x70, 0x6f
        /* <DEDUP_REMOVED lines=24> */
        /*0262*/ 	.byte	0x34, 0x30, 0x39, 0x36, 0x3e, 0x3e, 0x3e, 0x3e, 0x5d, 0x00
	.type		__unnamed_2,@object
	.size		__unnamed_2,(.L_2 - __unnamed_2)
__unnamed_2:
        /* <DEDUP_REMOVED lines=42> */
        /*050c*/ 	.byte	0x3e, 0x3e, 0x5d, 0x00
.L_2:


//--------------------- .nv.shared._ZN7cutlass13device_kernelINS_4gemm6kernel13GemmUniversalIN4cute5tupleIJiiiiEEENS1_10collective13CollectiveMmaINS1_46MainloopSm100TmaUmmaWarpSpecializedBlockScaledILi4ELi2ELi2ENS5_IJNS4_1CILi1EEENSA_ILi8EEESB_EEEEENS5_IJNSA_ILi128EEENSA_ILi64EEENSA_ILi256EEEEEENS5_IJNS_12float_e4m3_tENS_13float_ue8m0_tEEEENS5_IJNS5_IJlSB_lEEENS4_6LayoutINS5_IJNS5_IJNS5_IJNSA_ILi32EEENSA_ILi4EEEEEEiEEESR_NS5_IJSB_iEEEEEENS5_IJNS5_IJNS5_IJNSA_ILi16EEESP_EEEiEEENS5_IJNS5_IJNSA_ILi0EEESB_EEENSA_ILi512EEEEEENS5_IJSX_iEEEEEEEEEEESL_S14_NS4_8TiledMMAINS4_8MMA_AtomIJNS4_21SM100_MMA_MXF8F6F4_SSISJ_SJ_fSK_Li128ELi64ELNS4_4UMMA5MajorE0ELS19_0ELNS18_7ScaleInE0ELS1A_0EEEEEENSN_INS5_IJSB_SB_SB_EEENS5_IJSX_SX_SX_EEEEENS5_IJNS4_10UnderscoreES1G_S1G_EEEEENS5_IJNS4_23SM90_TMA_LOAD_MULTICASTES1J_EEENS5_IJNS4_14ComposedLayoutINS4_7SwizzleILi3ELi4ELi3EEENS4_18smem_ptr_flag_bitsILi8EEENSN_INS5_IJSC_SF_EEENS5_IJSF_SB_EEEEEEENSN_INS5_IJNS5_IJNS5_IJSQ_SB_EEENS5_IJSO_SB_EEEEEESB_NS5_IJSP_NSA_ILi2EEEEEEEEENS5_IJNS5_IJNS5_IJSV_SZ_EEESY_EEESX_NS5_IJSB_SZ_EEEEEEEEEEEvNS4_8identityENS5_IJNS4_13SM90_TMA_LOADES27_EEES25_vS26_EENS_8epilogue10collective18CollectiveEpilogueINS2A_23Sm100TmaWarpSpecializedILi3ELi2ELi32ELb1ELb0EEEJSI_NS5_IJNSN_ISF_SB_EENSN_ISO_SB_EEEEENS_10bfloat16_tESM_S2I_SM_NS2A_6fusion15FusionCallbacksIS2E_NS2J_17LinearCombinationIS2I_fS2I_fLNS_15FloatRoundStyleE2EEESI_S2H_JEEENS4_5SM1004TMEM4LOAD26SM100_TMEM_LOAD_32dp32b32xES27_NS1L_INS1M_ILi2ELi4ELi3EEENS1O_ILi16EEENSN_INS5_IJSC_SO_EEES1V_EEEENS4_39AutoVectorizingCopyWithAssumedAlignmentILi128EEENS4_14SM90_TMA_STOREES2X_S2Z_S2Z_EEEvvEEEEvNT_6ParamsE --------------------------
	.section	.nv.shared._ZN7cutlass13device_kernelINS_4gemm6kernel13GemmUniversalIN4cute5tupleIJiiiiEEENS1_10collective13CollectiveMmaINS1_46MainloopSm100TmaUmmaWarpSpecializedBlockScaledILi4ELi2ELi2ENS5_IJNS4_1CILi1EEENSA_ILi8EEESB_EEEEENS5_IJNSA_ILi128EEENSA_ILi64EEENSA_ILi256EEEEEENS5_IJNS_12float_e4m3_tENS_13float_ue8m0_tEEEENS5_IJNS5_IJlSB_lEEENS4_6LayoutINS5_IJNS5_IJNS5_IJNSA_ILi32EEENSA_ILi4EEEEEEiEEESR_NS5_IJSB_iEEEEEENS5_IJNS5_IJNS5_IJNSA_ILi16EEESP_EEEiEEENS5_IJNS5_IJNSA_ILi0EEESB_EEENSA_ILi512EEEEEENS5_IJSX_iEEEEEEEEEEESL_S14_NS4_8TiledMMAINS4_8MMA_AtomIJNS4_21SM100_MMA_MXF8F6F4_SSISJ_SJ_fSK_Li128ELi64ELNS4_4UMMA5MajorE0ELS19_0ELNS18_7ScaleInE0ELS1A_0EEEEEENSN_INS5_IJSB_SB_SB_EEENS5_IJSX_SX_SX_EEEEENS5_IJNS4_10UnderscoreES1G_S1G_EEEEENS5_IJNS4_23SM90_TMA_LOAD_MULTICASTES1J_EEENS5_IJNS4_14ComposedLayoutINS4_7SwizzleILi3ELi4ELi3EEENS4_18smem_ptr_flag_bitsILi8EEENSN_INS5_IJSC_SF_EEENS5_IJSF_SB_EEEEEEENSN_INS5_IJNS5_IJNS5_IJSQ_SB_EEENS5_IJSO_SB_EEEEEESB_NS5_IJSP_NSA_ILi2EEEEEEEEENS5_IJNS5_IJNS5_IJSV_SZ_EEESY_EEESX_NS5_IJSB_SZ_EEEEEEEEEEEvNS4_8identityENS5_IJNS4_13SM90_TMA_LOADES27_EEES25_vS26_EENS_8epilogue10collective18CollectiveEpilogueINS2A_23Sm100TmaWarpSpecializedILi3ELi2ELi32ELb1ELb0EEEJSI_NS5_IJNSN_ISF_SB_EENSN_ISO_SB_EEEEENS_10bfloat16_tESM_S2I_SM_NS2A_6fusion15FusionCallbacksIS2E_NS2J_17LinearCombinationIS2I_fS2I_fLNS_15FloatRoundStyleE2EEESI_S2H_JEEENS4_5SM1004TMEM4LOAD26SM100_TMEM_LOAD_32dp32b32xES27_NS1L_INS1M_ILi2ELi4ELi3EEENS1O_ILi16EEENSN_INS5_IJSC_SO_EEES1V_EEEENS4_39AutoVectorizingCopyWithAssumedAlignmentILi128EEENS4_14SM90_TMA_STOREES2X_S2Z_S2Z_EEEvvEEEEvNT_6ParamsE,"aw",@nobits
	.sectionflags	@""
	.align	16
	.zero		1024


//--------------------- .nv.shared.reserved.0     --------------------------
	.section	.nv.shared.reserved.0,"aw",@nobits
	.weak		__nv_reservedSMEM_offset_0_alias
	.size		__nv_reservedSMEM_offset_0_alias, 0, 64
	.other		__nv_reservedSMEM_offset_0_alias,@"STO_CUDA_RESERVED_SHARED STV_DEFAULT"
__nv_reservedSMEM_offset_0_alias:
	.zero		0
.nv.shared.reserved.0:
	.zero		64
	.weak		__nv_reservedSMEM_tcgen05_partition
	.type		__nv_reservedSMEM_tcgen05_partition,@object
	.size		__nv_reservedSMEM_tcgen05_partition,(.L_0 - __nv_reservedSMEM_tcgen05_partition)
__nv_reservedSMEM_tcgen05_partition:
	.zero		32
.L_0:


//--------------------- .nv.global                --------------------------
	.section	.nv.global,"aw",@nobits
.nv.global:
	.type		_ZN40_INTERNAL_7cc25b38_4_k_cu_de668b62_337064cute1_E,@object
	.size		_ZN40_INTERNAL_7cc25b38_4_k_cu_de668b62_337064cute1_E,(_ZN40_INTERNAL_7cc25b38_4_k_cu_de668b62_337064cuda3std3__45__cpo6cbeginE - _ZN40_INTERNAL_7cc25b38_4_k_cu_de668b62_337064cute1_E)
_ZN40_INTERNAL_7cc25b38_4_k_cu_de668b62_337064cute1_E:
	.zero		1
	.type		_ZN40_INTERNAL_7cc25b38_4_k_cu_de668b62_337064cuda3std3__45__cpo6cbeginE,@object
	.size		_ZN40_INTERNAL_7cc25b38_4_k_cu_de668b62_337064cuda3std3__45__cpo6cbeginE,(_ZN40_INTERNAL_7cc25b38_4_k_cu_de668b62_337064cuda3std3__48in_placeE - _ZN40_INTERNAL_7cc25b38_4_k_cu_de668b62_337064cuda3std3__45__cpo6cbeginE)
_ZN40_INTERNAL_7cc25b38_4_k_cu_de668b62_337064cuda3std3__45__cpo6cbeginE:
	.zero		1
	.type		_ZN40_INTERNAL_7cc25b38_4_k_cu_de668b62_337064cuda3std3__48in_placeE,@object
	.size		_ZN40_INTERNAL_7cc25b38_4_k_cu_de668b62_337064cuda3std3__48in_placeE,(_ZN40_INTERNAL_7cc25b38_4_k_cu_de668b62_337064cuda3std6ranges3__45__cpo9iter_moveE - _ZN40_INTERNAL_7cc25b38_4_k_cu_de668b62_337064cuda3std3__48in_placeE)
_ZN40_INTERNAL_7cc25b38_4_k_cu_de668b62_337064cuda3std3__48in_placeE:
	.zero		1
	.type		_ZN40_INTERNAL_7cc25b38_4_k_cu_de668b62_337064cuda3std6ranges3__45__cpo9iter_moveE,@object
	.size		_ZN40_INTERNAL_7cc25b38_4_k_cu_de668b62_337064cuda3std6ranges3__45__cpo9iter_moveE,(_ZN40_INTERNAL_7cc25b38_4_k_cu_de668b62_337064cuda3std3__45__cpo5beginE - _ZN40_INTERNAL_7cc25b38_4_k_cu_de668b62_337064cuda3std6ranges3__45__cpo9iter_moveE)
_ZN40_INTERNAL_7cc25b38_4_k_cu_de668b62_337064cuda3std6ranges3__45__cpo9iter_moveE:
	.zero		1
	.type		_ZN40_INTERNAL_7cc25b38_4_k_cu_de668b62_337064cuda3std3__45__cpo5beginE,@object
	.size		_ZN40_INTERNAL_7cc25b38_4_k_cu_de668b62_337064cuda3std3__45__cpo5beginE,(_ZN40_INTERNAL_7cc25b38_4_k_cu_de668b62_337064cuda3std3__442_GLOBAL__N__7cc25b38_4_k_cu_de668b62_337066ignoreE - _ZN40_INTERNAL_7cc25b38_4_k_cu_de668b62_337064cuda3std3__45__cpo5beginE)
_ZN40_INTERNAL_7cc25b38_4_k_cu_de668b62_337064cuda3std3__45__cpo5beginE:
	.zero		1
	.type		_ZN40_INTERNAL_7cc25b38_4_k_cu_de668b62_337064cuda3std3__442_GLOBAL__N__7cc25b38_4_k_cu_de668b62_337066ignoreE,@object
	.size		_ZN40_INTERNAL_7cc25b38_4_k_cu_de668b62_337064cuda3std3__442_GLOBAL__N__7cc25b38_4_k_cu_de668b62_337066ignoreE,(_ZN40_INTERNAL_7cc25b38_4_k_cu_de668b62_337064cute7productE - _ZN40_INTERNAL_7cc25b38_4_k_cu_de668b62_337064cuda3std3__442_GLOBAL__N__7cc25b38_4_k_cu_de668b62_337066ignoreE)
_ZN40_INTERNAL_7cc25b38_4_k_cu_de668b62_337064cuda3std3__442_GLOBAL__N__7cc25b38_4_k_cu_de668b62_337066ignoreE:
	.zero		1
	.type		_ZN40_INTERNAL_7cc25b38_4_k_cu_de668b62_337064cute7productE,@object
	.size		_ZN40_INTERNAL_7cc25b38_4_k_cu_de668b62_337064cute7productE,(_ZN40_INTERNAL_7cc25b38_4_k_cu_de668b62_337064cuda3std3__45__cpo3endE - _ZN40_INTERNAL_7cc25b38_4_k_cu_de668b62_337064cute7productE)
_ZN40_INTERNAL_7cc25b38_4_k_cu_de668b62_337064cute7productE:
	.zero		1
	.type		_ZN40_INTERNAL_7cc25b38_4_k_cu_de668b62_337064cuda3std3__45__cpo3endE,@object
	.size		_ZN40_INTERNAL_7cc25b38_4_k_cu_de668b62_337064cuda3std3__45__cpo3endE,(_ZN40_INTERNAL_7cc25b38_4_k_cu_de668b62_337064cuda3std3__419piecewise_constructE - _ZN40_INTERNAL_7cc25b38_4_k_cu_de668b62_337064cuda3std3__45__cpo3endE)
_ZN40_INTERNAL_7cc25b38_4_k_cu_de668b62_337064cuda3std3__45__cpo3endE:
	.zero		1
	.type		_ZN40_INTERNAL_7cc25b38_4_k_cu_de668b62_337064cuda3std3__419piecewise_constructE,@object
	.size		_ZN40_INTERNAL_7cc25b38_4_k_cu_de668b62_337064cuda3std3__419piecewise_constructE,(_ZN40_INTERNAL_7cc25b38_4_k_cu_de668b62_337064cuda3std3__45__cpo4cendE - _ZN40_INTERNAL_7cc25b38_4_k_cu_de668b62_337064cuda3std3__419piecewise_constructE)
_ZN40_INTERNAL_7cc25b38_4_k_cu_de668b62_337064cuda3std3__419piecewise_constructE:
	.zero		1
	.type		_ZN40_INTERNAL_7cc25b38_4_k_cu_de668b62_337064cuda3std3__45__cpo4cendE,@object
	.size		_ZN40_INTERNAL_7cc25b38_4_k_cu_de668b62_337064cuda3std3__45__cpo4cendE,(_ZN40_INTERNAL_7cc25b38_4_k_cu_de668b62_337064cuda3std6ranges3__45__cpo4swapE - _ZN40_INTERNAL_7cc25b38_4_k_cu_de668b62_337064cuda3std3__45__cpo4cendE)
_ZN40_INTERNAL_7cc25b38_4_k_cu_de668b62_337064cuda3std3__45__cpo4cendE:
	.zero		1
	.type		_ZN40_INTERNAL_7cc25b38_4_k_cu_de668b62_337064cuda3std6ranges3__45__cpo4swapE,@object
	.size		_ZN40_INTERNAL_7cc25b38_4_k_cu_de668b62_337064cuda3std6ranges3__45__cpo4swapE,(.L_10 - _ZN40_INTERNAL_7cc25b38_4_k_cu_de668b62_337064cuda3std6ranges3__45__cpo4swapE)
_ZN40_INTERNAL_7cc25b38_4_k_cu_de668b62_337064cuda3std6ranges3__45__cpo4swapE:
	.zero		1
.L_10:


//--------------------- .nv.constant0._ZN7cutlass13device_kernelINS_4gemm6kernel13GemmUniversalIN4cute5tupleIJiiiiEEENS1_10collective13CollectiveMmaINS1_46MainloopSm100TmaUmmaWarpSpecializedBlockScaledILi4ELi2ELi2ENS5_IJNS4_1CILi1EEENSA_ILi8EEESB_EEEEENS5_IJNSA_ILi128EEENSA_ILi64EEENSA_ILi256EEEEEENS5_IJNS_12float_e4m3_tENS_13float_ue8m0_tEEEENS5_IJNS5_IJlSB_lEEENS4_6LayoutINS5_IJNS5_IJNS5_IJNSA_ILi32EEENSA_ILi4EEEEEEiEEESR_NS5_IJSB_iEEEEEENS5_IJNS5_IJNS5_IJNSA_ILi16EEESP_EEEiEEENS5_IJNS5_IJNSA_ILi0EEESB_EEENSA_ILi512EEEEEENS5_IJSX_iEEEEEEEEEEESL_S14_NS4_8TiledMMAINS4_8MMA_AtomIJNS4_21SM100_MMA_MXF8F6F4_SSISJ_SJ_fSK_Li128ELi64ELNS4_4UMMA5MajorE0ELS19_0ELNS18_7ScaleInE0ELS1A_0EEEEEENSN_INS5_IJSB_SB_SB_EEENS5_IJSX_SX_SX_EEEEENS5_IJNS4_10UnderscoreES1G_S1G_EEEEENS5_IJNS4_23SM90_TMA_LOAD_MULTICASTES1J_EEENS5_IJNS4_14ComposedLayoutINS4_7SwizzleILi3ELi4ELi3EEENS4_18smem_ptr_flag_bitsILi8EEENSN_INS5_IJSC_SF_EEENS5_IJSF_SB_EEEEEEENSN_INS5_IJNS5_IJNS5_IJSQ_SB_EEENS5_IJSO_SB_EEEEEESB_NS5_IJSP_NSA_ILi2EEEEEEEEENS5_IJNS5_IJNS5_IJSV_SZ_EEESY_EEESX_NS5_IJSB_SZ_EEEEEEEEEEEvNS4_8identityENS5_IJNS4_13SM90_TMA_LOADES27_EEES25_vS26_EENS_8epilogue10collective18CollectiveEpilogueINS2A_23Sm100TmaWarpSpecializedILi3ELi2ELi32ELb1ELb0EEEJSI_NS5_IJNSN_ISF_SB_EENSN_ISO_SB_EEEEENS_10bfloat16_tESM_S2I_SM_NS2A_6fusion15FusionCallbacksIS2E_NS2J_17LinearCombinationIS2I_fS2I_fLNS_15FloatRoundStyleE2EEESI_S2H_JEEENS4_5SM1004TMEM4LOAD26SM100_TMEM_LOAD_32dp32b32xES27_NS1L_INS1M_ILi2ELi4ELi3EEENS1O_ILi16EEENSN_INS5_IJSC_SO_EEES1V_EEEENS4_39AutoVectorizingCopyWithAssumedAlignmentILi128EEENS4_14SM90_TMA_STOREES2X_S2Z_S2Z_EEEvvEEEEvNT_6ParamsE --------------------------
	.section	.nv.constant0._ZN7cutlass13device_kernelINS_4gemm6kernel13GemmUniversalIN4cute5tupleIJiiiiEEENS1_10collective13CollectiveMmaINS1_46MainloopSm100TmaUmmaWarpSpecializedBlockScaledILi4ELi2ELi2ENS5_IJNS4_1CILi1EEENSA_ILi8EEESB_EEEEENS5_IJNSA_ILi128EEENSA_ILi64EEENSA_ILi256EEEEEENS5_IJNS_12float_e4m3_tENS_13float_ue8m0_tEEEENS5_IJNS5_IJlSB_lEEENS4_6LayoutINS5_IJNS5_IJNS5_IJNSA_ILi32EEENSA_ILi4EEEEEEiEEESR_NS5_IJSB_iEEEEEENS5_IJNS5_IJNS5_IJNSA_ILi16EEESP_EEEiEEENS5_IJNS5_IJNSA_ILi0EEESB_EEENSA_ILi512EEEEEENS5_IJSX_iEEEEEEEEEEESL_S14_NS4_8TiledMMAINS4_8MMA_AtomIJNS4_21SM100_MMA_MXF8F6F4_SSISJ_SJ_fSK_Li128ELi64ELNS4_4UMMA5MajorE0ELS19_0ELNS18_7ScaleInE0ELS1A_0EEEEEENSN_INS5_IJSB_SB_SB_EEENS5_IJSX_SX_SX_EEEEENS5_IJNS4_10UnderscoreES1G_S1G_EEEEENS5_IJNS4_23SM90_TMA_LOAD_MULTICASTES1J_EEENS5_IJNS4_14ComposedLayoutINS4_7SwizzleILi3ELi4ELi3EEENS4_18smem_ptr_flag_bitsILi8EEENSN_INS5_IJSC_SF_EEENS5_IJSF_SB_EEEEEEENSN_INS5_IJNS5_IJNS5_IJSQ_SB_EEENS5_IJSO_SB_EEEEEESB_NS5_IJSP_NSA_ILi2EEEEEEEEENS5_IJNS5_IJNS5_IJSV_SZ_EEESY_EEESX_NS5_IJSB_SZ_EEEEEEEEEEEvNS4_8identityENS5_IJNS4_13SM90_TMA_LOADES27_EEES25_vS26_EENS_8epilogue10collective18CollectiveEpilogueINS2A_23Sm100TmaWarpSpecializedILi3ELi2ELi32ELb1ELb0EEEJSI_NS5_IJNSN_ISF_SB_EENSN_ISO_SB_EEEEENS_10bfloat16_tESM_S2I_SM_NS2A_6fusion15FusionCallbacksIS2E_NS2J_17LinearCombinationIS2I_fS2I_fLNS_15FloatRoundStyleE2EEESI_S2H_JEEENS4_5SM1004TMEM4LOAD26SM100_TMEM_LOAD_32dp32b32xES27_NS1L_INS1M_ILi2ELi4ELi3EEENS1O_ILi16EEENSN_INS5_IJSC_SO_EEES1V_EEEENS4_39AutoVectorizingCopyWithAssumedAlignmentILi128EEENS4_14SM90_TMA_STOREES2X_S2Z_S2Z_EEEvvEEEEvNT_6ParamsE,"a",@progbits
	.sectionflags	@""
	.align	4
.nv.constant0._ZN7cutlass13device_kernelINS_4gemm6kernel13GemmUniversalIN4cute5tupleIJiiiiEEENS1_10collective13CollectiveMmaINS1_46MainloopSm100TmaUmmaWarpSpecializedBlockScaledILi4ELi2ELi2ENS5_IJNS4_1CILi1EEENSA_ILi8EEESB_EEEEENS5_IJNSA_ILi128EEENSA_ILi64EEENSA_ILi256EEEEEENS5_IJNS_12float_e4m3_tENS_13float_ue8m0_tEEEENS5_IJNS5_IJlSB_lEEENS4_6LayoutINS5_IJNS5_IJNS5_IJNSA_ILi32EEENSA_ILi4EEEEEEiEEESR_NS5_IJSB_iEEEEEENS5_IJNS5_IJNS5_IJNSA_ILi16EEESP_EEEiEEENS5_IJNS5_IJNSA_ILi0EEESB_EEENSA_ILi512EEEEEENS5_IJSX_iEEEEEEEEEEESL_S14_NS4_8TiledMMAINS4_8MMA_AtomIJNS4_21SM100_MMA_MXF8F6F4_SSISJ_SJ_fSK_Li128ELi64ELNS4_4UMMA5MajorE0ELS19_0ELNS18_7ScaleInE0ELS1A_0EEEEEENSN_INS5_IJSB_SB_SB_EEENS5_IJSX_SX_SX_EEEEENS5_IJNS4_10UnderscoreES1G_S1G_EEEEENS5_IJNS4_23SM90_TMA_LOAD_MULTICASTES1J_EEENS5_IJNS4_14ComposedLayoutINS4_7SwizzleILi3ELi4ELi3EEENS4_18smem_ptr_flag_bitsILi8EEENSN_INS5_IJSC_SF_EEENS5_IJSF_SB_EEEEEEENSN_INS5_IJNS5_IJNS5_IJSQ_SB_EEENS5_IJSO_SB_EEEEEESB_NS5_IJSP_NSA_ILi2EEEEEEEEENS5_IJNS5_IJNS5_IJSV_SZ_EEESY_EEESX_NS5_IJSB_SZ_EEEEEEEEEEEvNS4_8identityENS5_IJNS4_13SM90_TMA_LOADES27_EEES25_vS26_EENS_8epilogue10collective18CollectiveEpilogueINS2A_23Sm100TmaWarpSpecializedILi3ELi2ELi32ELb1ELb0EEEJSI_NS5_IJNSN_ISF_SB_EENSN_ISO_SB_EEEEENS_10bfloat16_tESM_S2I_SM_NS2A_6fusion15FusionCallbacksIS2E_NS2J_17LinearCombinationIS2I_fS2I_fLNS_15FloatRoundStyleE2EEESI_S2H_JEEENS4_5SM1004TMEM4LOAD26SM100_TMEM_LOAD_32dp32b32xES27_NS1L_INS1M_ILi2ELi4ELi3EEENS1O_ILi16EEENSN_INS5_IJSC_SO_EEES1V_EEEENS4_39AutoVectorizingCopyWithAssumedAlignmentILi128EEENS4_14SM90_TMA_STOREES2X_S2Z_S2Z_EEEvvEEEEvNT_6ParamsE:
	.zero		3968


//--------------------- SYMBOLS --------------------------

	.type		.nv.reservedSmem.offset0,@object
	.size		.nv.reservedSmem.offset0,0x4
	.type		.nv.reservedSmem.cap,@object
	.size		.nv.reservedSmem.cap,0x4
	.type		__assertfail,@function
